//
// Generated by NVIDIA NVVM Compiler
//
// Compiler Build ID: CL-36424714
// Cuda compilation tools, release 13.0, V13.0.88
// Based on NVVM 20.0.0
//

.version 9.0
.target sm_100
.address_size 64

	// .globl	_Z13naive_softmaxPKfPfii

.visible .entry _Z13naive_softmaxPKfPfii(
	.param .u64 .ptr .align 1 _Z13naive_softmaxPKfPfii_param_0,
	.param .u64 .ptr .align 1 _Z13naive_softmaxPKfPfii_param_1,
	.param .u32 _Z13naive_softmaxPKfPfii_param_2,
	.param .u32 _Z13naive_softmaxPKfPfii_param_3
)
{
	.reg .pred 	%p<29>;
	.reg .b32 	%r<146>;
	.reg .b32 	%f<496>;
	.reg .b64 	%rd<37>;

	ld.param.u64 	%rd7, [_Z13naive_softmaxPKfPfii_param_0];
	ld.param.u64 	%rd8, [_Z13naive_softmaxPKfPfii_param_1];
	ld.param.u32 	%r52, [_Z13naive_softmaxPKfPfii_param_2];
	ld.param.u32 	%r51, [_Z13naive_softmaxPKfPfii_param_3];
	cvta.to.global.u64 	%rd1, %rd8;
	cvta.to.global.u64 	%rd2, %rd7;
	mov.u32 	%r53, %ntid.x;
	mov.u32 	%r54, %ctaid.x;
	mov.u32 	%r55, %tid.x;
	mad.lo.s32 	%r1, %r53, %r54, %r55;
	setp.ge.s32 	%p1, %r1, %r52;
	@%p1 bra 	$L__BB0_38;
	setp.lt.s32 	%p2, %r51, 1;
	mov.f32 	%f486, 0fFF7FFFFF;
	@%p2 bra 	$L__BB0_14;
	mul.lo.s32 	%r2, %r51, %r1;
	and.b32  	%r3, %r51, 15;
	setp.lt.u32 	%p3, %r51, 16;
	mov.f32 	%f486, 0fFF7FFFFF;
	mov.b32 	%r129, 0;
	@%p3 bra 	$L__BB0_5;
	and.b32  	%r129, %r51, 2147483632;
	neg.s32 	%r135, %r129;
	add.s64 	%rd3, %rd2, 32;
	mov.f32 	%f486, 0fFF7FFFFF;
	mov.u32 	%r134, %r2;
$L__BB0_4:
	.pragma "nounroll";
	mul.wide.s32 	%rd9, %r134, 4;
	add.s64 	%rd10, %rd3, %rd9;
	ld.global.f32 	%f30, [%rd10+-32];
	max.f32 	%f31, %f486, %f30;
	ld.global.f32 	%f32, [%rd10+-28];
	max.f32 	%f33, %f31, %f32;
	ld.global.f32 	%f34, [%rd10+-24];
	max.f32 	%f35, %f33, %f34;
	ld.global.f32 	%f36, [%rd10+-20];
	max.f32 	%f37, %f35, %f36;
	ld.global.f32 	%f38, [%rd10+-16];
	max.f32 	%f39, %f37, %f38;
	ld.global.f32 	%f40, [%rd10+-12];
	max.f32 	%f41, %f39, %f40;
	ld.global.f32 	%f42, [%rd10+-8];
	max.f32 	%f43, %f41, %f42;
	ld.global.f32 	%f44, [%rd10+-4];
	max.f32 	%f45, %f43, %f44;
	ld.global.f32 	%f46, [%rd10];
	max.f32 	%f47, %f45, %f46;
	ld.global.f32 	%f48, [%rd10+4];
	max.f32 	%f49, %f47, %f48;
	ld.global.f32 	%f50, [%rd10+8];
	max.f32 	%f51, %f49, %f50;
	ld.global.f32 	%f52, [%rd10+12];
	max.f32 	%f53, %f51, %f52;
	ld.global.f32 	%f54, [%rd10+16];
	max.f32 	%f55, %f53, %f54;
	ld.global.f32 	%f56, [%rd10+20];
	max.f32 	%f57, %f55, %f56;
	ld.global.f32 	%f58, [%rd10+24];
	max.f32 	%f59, %f57, %f58;
	ld.global.f32 	%f60, [%rd10+28];
	max.f32 	%f486, %f59, %f60;
	add.s32 	%r135, %r135, 16;
	add.s32 	%r134, %r134, 16;
	setp.eq.s32 	%p4, %r135, 0;
	@%p4 bra 	$L__BB0_5;
	bra.uni 	$L__BB0_4;
$L__BB0_5:
	setp.eq.s32 	%p5, %r3, 0;
	@%p5 bra 	$L__BB0_14;
	and.b32  	%r7, %r51, 7;
	setp.lt.u32 	%p6, %r3, 8;
	@%p6 bra 	$L__BB0_8;
	add.s32 	%r57, %r129, %r2;
	mul.wide.s32 	%rd11, %r57, 4;
	add.s64 	%rd12, %rd2, %rd11;
	ld.global.f32 	%f62, [%rd12];
	max.f32 	%f63, %f486, %f62;
	ld.global.f32 	%f64, [%rd12+4];
	max.f32 	%f65, %f63, %f64;
	ld.global.f32 	%f66, [%rd12+8];
	max.f32 	%f67, %f65, %f66;
	ld.global.f32 	%f68, [%rd12+12];
	max.f32 	%f69, %f67, %f68;
	ld.global.f32 	%f70, [%rd12+16];
	max.f32 	%f71, %f69, %f70;
	ld.global.f32 	%f72, [%rd12+20];
	max.f32 	%f73, %f71, %f72;
	ld.global.f32 	%f74, [%rd12+24];
	max.f32 	%f75, %f73, %f74;
	ld.global.f32 	%f76, [%rd12+28];
	max.f32 	%f486, %f75, %f76;
	add.s32 	%r129, %r129, 8;
$L__BB0_8:
	setp.eq.s32 	%p7, %r7, 0;
	@%p7 bra 	$L__BB0_14;
	and.b32  	%r10, %r51, 3;
	setp.lt.u32 	%p8, %r7, 4;
	@%p8 bra 	$L__BB0_11;
	add.s32 	%r58, %r129, %r2;
	mul.wide.s32 	%rd13, %r58, 4;
	add.s64 	%rd14, %rd2, %rd13;
	ld.global.f32 	%f78, [%rd14];
	max.f32 	%f79, %f486, %f78;
	ld.global.f32 	%f80, [%rd14+4];
	max.f32 	%f81, %f79, %f80;
	ld.global.f32 	%f82, [%rd14+8];
	max.f32 	%f83, %f81, %f82;
	ld.global.f32 	%f84, [%rd14+12];
	max.f32 	%f486, %f83, %f84;
	add.s32 	%r129, %r129, 4;
$L__BB0_11:
	setp.eq.s32 	%p9, %r10, 0;
	@%p9 bra 	$L__BB0_14;
	add.s32 	%r133, %r129, %r2;
	neg.s32 	%r132, %r10;
$L__BB0_13:
	.pragma "nounroll";
	mul.wide.s32 	%rd15, %r133, 4;
	add.s64 	%rd16, %rd2, %rd15;
	ld.global.f32 	%f85, [%rd16];
	max.f32 	%f486, %f486, %f85;
	add.s32 	%r133, %r133, 1;
	add.s32 	%r132, %r132, 1;
	setp.ne.s32 	%p10, %r132, 0;
	@%p10 bra 	$L__BB0_13;
$L__BB0_14:
	setp.lt.s32 	%p11, %r51, 1;
	mov.f32 	%f494, 0f00000000;
	@%p11 bra 	$L__BB0_26;
	mul.lo.s32 	%r19, %r51, %r1;
	and.b32  	%r20, %r51, 7;
	setp.lt.u32 	%p12, %r51, 8;
	mov.f32 	%f494, 0f00000000;
	mov.b32 	%r136, 0;
	@%p12 bra 	$L__BB0_18;
	and.b32  	%r136, %r51, 2147483640;
	neg.s32 	%r140, %r136;
	add.s64 	%rd4, %rd2, 16;
	mov.f32 	%f494, 0f00000000;
	mov.u32 	%r139, %r19;
$L__BB0_17:
	.pragma "nounroll";
	mul.wide.s32 	%rd17, %r139, 4;
	add.s64 	%rd18, %rd4, %rd17;
	ld.global.f32 	%f90, [%rd18+-16];
	sub.f32 	%f91, %f90, %f486;
	fma.rn.f32 	%f92, %f91, 0f3BBB989D, 0f3F000000;
	cvt.sat.f32.f32 	%f93, %f92;
	mov.f32 	%f94, 0f4B400001;
	mov.f32 	%f95, 0f437C0000;
	fma.rm.f32 	%f96, %f93, %f95, %f94;
	add.f32 	%f97, %f96, 0fCB40007F;
	neg.f32 	%f98, %f97;
	fma.rn.f32 	%f99, %f91, 0f3FB8AA3B, %f98;
	fma.rn.f32 	%f100, %f91, 0f32A57060, %f99;
	mov.b32 	%r60, %f96;
	shl.b32 	%r61, %r60, 23;
	mov.b32 	%f101, %r61;
	ex2.approx.ftz.f32 	%f102, %f100;
	fma.rn.f32 	%f103, %f102, %f101, %f494;
	ld.global.f32 	%f104, [%rd18+-12];
	sub.f32 	%f105, %f104, %f486;
	fma.rn.f32 	%f106, %f105, 0f3BBB989D, 0f3F000000;
	cvt.sat.f32.f32 	%f107, %f106;
	fma.rm.f32 	%f108, %f107, %f95, %f94;
	add.f32 	%f109, %f108, 0fCB40007F;
	neg.f32 	%f110, %f109;
	fma.rn.f32 	%f111, %f105, 0f3FB8AA3B, %f110;
	fma.rn.f32 	%f112, %f105, 0f32A57060, %f111;
	mov.b32 	%r62, %f108;
	shl.b32 	%r63, %r62, 23;
	mov.b32 	%f113, %r63;
	ex2.approx.ftz.f32 	%f114, %f112;
	fma.rn.f32 	%f115, %f114, %f113, %f103;
	ld.global.f32 	%f116, [%rd18+-8];
	sub.f32 	%f117, %f116, %f486;
	fma.rn.f32 	%f118, %f117, 0f3BBB989D, 0f3F000000;
	cvt.sat.f32.f32 	%f119, %f118;
	fma.rm.f32 	%f120, %f119, %f95, %f94;
	add.f32 	%f121, %f120, 0fCB40007F;
	neg.f32 	%f122, %f121;
	fma.rn.f32 	%f123, %f117, 0f3FB8AA3B, %f122;
	fma.rn.f32 	%f124, %f117, 0f32A57060, %f123;
	mov.b32 	%r64, %f120;
	shl.b32 	%r65, %r64, 23;
	mov.b32 	%f125, %r65;
	ex2.approx.ftz.f32 	%f126, %f124;
	fma.rn.f32 	%f127, %f126, %f125, %f115;
	ld.global.f32 	%f128, [%rd18+-4];
	sub.f32 	%f129, %f128, %f486;
	fma.rn.f32 	%f130, %f129, 0f3BBB989D, 0f3F000000;
	cvt.sat.f32.f32 	%f131, %f130;
	fma.rm.f32 	%f132, %f131, %f95, %f94;
	add.f32 	%f133, %f132, 0fCB40007F;
	neg.f32 	%f134, %f133;
	fma.rn.f32 	%f135, %f129, 0f3FB8AA3B, %f134;
	fma.rn.f32 	%f136, %f129, 0f32A57060, %f135;
	mov.b32 	%r66, %f132;
	shl.b32 	%r67, %r66, 23;
	mov.b32 	%f137, %r67;
	ex2.approx.ftz.f32 	%f138, %f136;
	fma.rn.f32 	%f139, %f138, %f137, %f127;
	ld.global.f32 	%f140, [%rd18];
	sub.f32 	%f141, %f140, %f486;
	fma.rn.f32 	%f142, %f141, 0f3BBB989D, 0f3F000000;
	cvt.sat.f32.f32 	%f143, %f142;
	fma.rm.f32 	%f144, %f143, %f95, %f94;
	add.f32 	%f145, %f144, 0fCB40007F;
	neg.f32 	%f146, %f145;
	fma.rn.f32 	%f147, %f141, 0f3FB8AA3B, %f146;
	fma.rn.f32 	%f148, %f141, 0f32A57060, %f147;
	mov.b32 	%r68, %f144;
	shl.b32 	%r69, %r68, 23;
	mov.b32 	%f149, %r69;
	ex2.approx.ftz.f32 	%f150, %f148;
	fma.rn.f32 	%f151, %f150, %f149, %f139;
	ld.global.f32 	%f152, [%rd18+4];
	sub.f32 	%f153, %f152, %f486;
	fma.rn.f32 	%f154, %f153, 0f3BBB989D, 0f3F000000;
	cvt.sat.f32.f32 	%f155, %f154;
	fma.rm.f32 	%f156, %f155, %f95, %f94;
	add.f32 	%f157, %f156, 0fCB40007F;
	neg.f32 	%f158, %f157;
	fma.rn.f32 	%f159, %f153, 0f3FB8AA3B, %f158;
	fma.rn.f32 	%f160, %f153, 0f32A57060, %f159;
	mov.b32 	%r70, %f156;
	shl.b32 	%r71, %r70, 23;
	mov.b32 	%f161, %r71;
	ex2.approx.ftz.f32 	%f162, %f160;
	fma.rn.f32 	%f163, %f162, %f161, %f151;
	ld.global.f32 	%f164, [%rd18+8];
	sub.f32 	%f165, %f164, %f486;
	fma.rn.f32 	%f166, %f165, 0f3BBB989D, 0f3F000000;
	cvt.sat.f32.f32 	%f167, %f166;
	fma.rm.f32 	%f168, %f167, %f95, %f94;
	add.f32 	%f169, %f168, 0fCB40007F;
	neg.f32 	%f170, %f169;
	fma.rn.f32 	%f171, %f165, 0f3FB8AA3B, %f170;
	fma.rn.f32 	%f172, %f165, 0f32A57060, %f171;
	mov.b32 	%r72, %f168;
	shl.b32 	%r73, %r72, 23;
	mov.b32 	%f173, %r73;
	ex2.approx.ftz.f32 	%f174, %f172;
	fma.rn.f32 	%f175, %f174, %f173, %f163;
	ld.global.f32 	%f176, [%rd18+12];
	sub.f32 	%f177, %f176, %f486;
	fma.rn.f32 	%f178, %f177, 0f3BBB989D, 0f3F000000;
	cvt.sat.f32.f32 	%f179, %f178;
	fma.rm.f32 	%f180, %f179, %f95, %f94;
	add.f32 	%f181, %f180, 0fCB40007F;
	neg.f32 	%f182, %f181;
	fma.rn.f32 	%f183, %f177, 0f3FB8AA3B, %f182;
	fma.rn.f32 	%f184, %f177, 0f32A57060, %f183;
	mov.b32 	%r74, %f180;
	shl.b32 	%r75, %r74, 23;
	mov.b32 	%f185, %r75;
	ex2.approx.ftz.f32 	%f186, %f184;
	fma.rn.f32 	%f494, %f186, %f185, %f175;
	add.s32 	%r140, %r140, 8;
	add.s32 	%r139, %r139, 8;
	setp.eq.s32 	%p13, %r140, 0;
	@%p13 bra 	$L__BB0_18;
	bra.uni 	$L__BB0_17;
$L__BB0_18:
	setp.eq.s32 	%p14, %r20, 0;
	@%p14 bra 	$L__BB0_26;
	and.b32  	%r28, %r51, 3;
	setp.lt.u32 	%p15, %r20, 4;
	@%p15 bra 	$L__BB0_21;
	add.s32 	%r76, %r136, %r19;
	mul.wide.s32 	%rd19, %r76, 4;
	add.s64 	%rd20, %rd2, %rd19;
	ld.global.f32 	%f188, [%rd20];
	sub.f32 	%f189, %f188, %f486;
	fma.rn.f32 	%f190, %f189, 0f3BBB989D, 0f3F000000;
	cvt.sat.f32.f32 	%f191, %f190;
	mov.f32 	%f192, 0f4B400001;
	mov.f32 	%f193, 0f437C0000;
	fma.rm.f32 	%f194, %f191, %f193, %f192;
	add.f32 	%f195, %f194, 0fCB40007F;
	neg.f32 	%f196, %f195;
	fma.rn.f32 	%f197, %f189, 0f3FB8AA3B, %f196;
	fma.rn.f32 	%f198, %f189, 0f32A57060, %f197;
	mov.b32 	%r77, %f194;
	shl.b32 	%r78, %r77, 23;
	mov.b32 	%f199, %r78;
	ex2.approx.ftz.f32 	%f200, %f198;
	fma.rn.f32 	%f201, %f200, %f199, %f494;
	ld.global.f32 	%f202, [%rd20+4];
	sub.f32 	%f203, %f202, %f486;
	fma.rn.f32 	%f204, %f203, 0f3BBB989D, 0f3F000000;
	cvt.sat.f32.f32 	%f205, %f204;
	fma.rm.f32 	%f206, %f205, %f193, %f192;
	add.f32 	%f207, %f206, 0fCB40007F;
	neg.f32 	%f208, %f207;
	fma.rn.f32 	%f209, %f203, 0f3FB8AA3B, %f208;
	fma.rn.f32 	%f210, %f203, 0f32A57060, %f209;
	mov.b32 	%r79, %f206;
	shl.b32 	%r80, %r79, 23;
	mov.b32 	%f211, %r80;
	ex2.approx.ftz.f32 	%f212, %f210;
	fma.rn.f32 	%f213, %f212, %f211, %f201;
	ld.global.f32 	%f214, [%rd20+8];
	sub.f32 	%f215, %f214, %f486;
	fma.rn.f32 	%f216, %f215, 0f3BBB989D, 0f3F000000;
	cvt.sat.f32.f32 	%f217, %f216;
	fma.rm.f32 	%f218, %f217, %f193, %f192;
	add.f32 	%f219, %f218, 0fCB40007F;
	neg.f32 	%f220, %f219;
	fma.rn.f32 	%f221, %f215, 0f3FB8AA3B, %f220;
	fma.rn.f32 	%f222, %f215, 0f32A57060, %f221;
	mov.b32 	%r81, %f218;
	shl.b32 	%r82, %r81, 23;
	mov.b32 	%f223, %r82;
	ex2.approx.ftz.f32 	%f224, %f222;
	fma.rn.f32 	%f225, %f224, %f223, %f213;
	ld.global.f32 	%f226, [%rd20+12];
	sub.f32 	%f227, %f226, %f486;
	fma.rn.f32 	%f228, %f227, 0f3BBB989D, 0f3F000000;
	cvt.sat.f32.f32 	%f229, %f228;
	fma.rm.f32 	%f230, %f229, %f193, %f192;
	add.f32 	%f231, %f230, 0fCB40007F;
	neg.f32 	%f232, %f231;
	fma.rn.f32 	%f233, %f227, 0f3FB8AA3B, %f232;
	fma.rn.f32 	%f234, %f227, 0f32A57060, %f233;
	mov.b32 	%r83, %f230;
	shl.b32 	%r84, %r83, 23;
	mov.b32 	%f235, %r84;
	ex2.approx.ftz.f32 	%f236, %f234;
	fma.rn.f32 	%f494, %f236, %f235, %f225;
	add.s32 	%r136, %r136, 4;
$L__BB0_21:
	setp.eq.s32 	%p16, %r28, 0;
	@%p16 bra 	$L__BB0_26;
	setp.eq.s32 	%p17, %r28, 1;
	@%p17 bra 	$L__BB0_24;
	add.s32 	%r85, %r136, %r19;
	mul.wide.s32 	%rd21, %r85, 4;
	add.s64 	%rd22, %rd2, %rd21;
	ld.global.f32 	%f238, [%rd22];
	sub.f32 	%f239, %f238, %f486;
	fma.rn.f32 	%f240, %f239, 0f3BBB989D, 0f3F000000;
	cvt.sat.f32.f32 	%f241, %f240;
	mov.f32 	%f242, 0f4B400001;
	mov.f32 	%f243, 0f437C0000;
	fma.rm.f32 	%f244, %f241, %f243, %f242;
	add.f32 	%f245, %f244, 0fCB40007F;
	neg.f32 	%f246, %f245;
	fma.rn.f32 	%f247, %f239, 0f3FB8AA3B, %f246;
	fma.rn.f32 	%f248, %f239, 0f32A57060, %f247;
	mov.b32 	%r86, %f244;
	shl.b32 	%r87, %r86, 23;
	mov.b32 	%f249, %r87;
	ex2.approx.ftz.f32 	%f250, %f248;
	fma.rn.f32 	%f251, %f250, %f249, %f494;
	ld.global.f32 	%f252, [%rd22+4];
	sub.f32 	%f253, %f252, %f486;
	fma.rn.f32 	%f254, %f253, 0f3BBB989D, 0f3F000000;
	cvt.sat.f32.f32 	%f255, %f254;
	fma.rm.f32 	%f256, %f255, %f243, %f242;
	add.f32 	%f257, %f256, 0fCB40007F;
	neg.f32 	%f258, %f257;
	fma.rn.f32 	%f259, %f253, 0f3FB8AA3B, %f258;
	fma.rn.f32 	%f260, %f253, 0f32A57060, %f259;
	mov.b32 	%r88, %f256;
	shl.b32 	%r89, %r88, 23;
	mov.b32 	%f261, %r89;
	ex2.approx.ftz.f32 	%f262, %f260;
	fma.rn.f32 	%f494, %f262, %f261, %f251;
	add.s32 	%r136, %r136, 2;
$L__BB0_24:
	and.b32  	%r90, %r51, 1;
	setp.eq.b32 	%p18, %r90, 1;
	not.pred 	%p19, %p18;
	@%p19 bra 	$L__BB0_26;
	add.s32 	%r91, %r136, %r19;
	mul.wide.s32 	%rd23, %r91, 4;
	add.s64 	%rd24, %rd2, %rd23;
	ld.global.f32 	%f263, [%rd24];
	sub.f32 	%f264, %f263, %f486;
	fma.rn.f32 	%f265, %f264, 0f3BBB989D, 0f3F000000;
	cvt.sat.f32.f32 	%f266, %f265;
	mov.f32 	%f267, 0f4B400001;
	mov.f32 	%f268, 0f437C0000;
	fma.rm.f32 	%f269, %f266, %f268, %f267;
	add.f32 	%f270, %f269, 0fCB40007F;
	neg.f32 	%f271, %f270;
	fma.rn.f32 	%f272, %f264, 0f3FB8AA3B, %f271;
	fma.rn.f32 	%f273, %f264, 0f32A57060, %f272;
	mov.b32 	%r92, %f269;
	shl.b32 	%r93, %r92, 23;
	mov.b32 	%f274, %r93;
	ex2.approx.ftz.f32 	%f275, %f273;
	fma.rn.f32 	%f494, %f275, %f274, %f494;
$L__BB0_26:
	setp.lt.s32 	%p20, %r51, 1;
	@%p20 bra 	$L__BB0_38;
	mul.lo.s32 	%r33, %r51, %r1;
	and.b32  	%r34, %r51, 7;
	setp.lt.u32 	%p21, %r51, 8;
	mov.b32 	%r143, 0;
	@%p21 bra 	$L__BB0_30;
	and.b32  	%r143, %r51, 2147483640;
	neg.s32 	%r142, %r143;
	add.s64 	%rd5, %rd2, 16;
	add.s64 	%rd6, %rd1, 16;
	mov.u32 	%r141, %r33;
$L__BB0_29:
	.pragma "nounroll";
	mul.wide.s32 	%rd25, %r141, 4;
	add.s64 	%rd26, %rd5, %rd25;
	add.s64 	%rd27, %rd6, %rd25;
	ld.global.f32 	%f276, [%rd26+-16];
	sub.f32 	%f277, %f276, %f486;
	fma.rn.f32 	%f278, %f277, 0f3BBB989D, 0f3F000000;
	cvt.sat.f32.f32 	%f279, %f278;
	mov.f32 	%f280, 0f4B400001;
	mov.f32 	%f281, 0f437C0000;
	fma.rm.f32 	%f282, %f279, %f281, %f280;
	add.f32 	%f283, %f282, 0fCB40007F;
	neg.f32 	%f284, %f283;
	fma.rn.f32 	%f285, %f277, 0f3FB8AA3B, %f284;
	fma.rn.f32 	%f286, %f277, 0f32A57060, %f285;
	mov.b32 	%r95, %f282;
	shl.b32 	%r96, %r95, 23;
	mov.b32 	%f287, %r96;
	ex2.approx.ftz.f32 	%f288, %f286;
	mul.f32 	%f289, %f288, %f287;
	div.rn.f32 	%f290, %f289, %f494;
	st.global.f32 	[%rd27+-16], %f290;
	ld.global.f32 	%f291, [%rd26+-12];
	sub.f32 	%f292, %f291, %f486;
	fma.rn.f32 	%f293, %f292, 0f3BBB989D, 0f3F000000;
	cvt.sat.f32.f32 	%f294, %f293;
	fma.rm.f32 	%f295, %f294, %f281, %f280;
	add.f32 	%f296, %f295, 0fCB40007F;
	neg.f32 	%f297, %f296;
	fma.rn.f32 	%f298, %f292, 0f3FB8AA3B, %f297;
	fma.rn.f32 	%f299, %f292, 0f32A57060, %f298;
	mov.b32 	%r97, %f295;
	shl.b32 	%r98, %r97, 23;
	mov.b32 	%f300, %r98;
	ex2.approx.ftz.f32 	%f301, %f299;
	mul.f32 	%f302, %f301, %f300;
	div.rn.f32 	%f303, %f302, %f494;
	st.global.f32 	[%rd27+-12], %f303;
	ld.global.f32 	%f304, [%rd26+-8];
	sub.f32 	%f305, %f304, %f486;
	fma.rn.f32 	%f306, %f305, 0f3BBB989D, 0f3F000000;
	cvt.sat.f32.f32 	%f307, %f306;
	fma.rm.f32 	%f308, %f307, %f281, %f280;
	add.f32 	%f309, %f308, 0fCB40007F;
	neg.f32 	%f310, %f309;
	fma.rn.f32 	%f311, %f305, 0f3FB8AA3B, %f310;
	fma.rn.f32 	%f312, %f305, 0f32A57060, %f311;
	mov.b32 	%r99, %f308;
	shl.b32 	%r100, %r99, 23;
	mov.b32 	%f313, %r100;
	ex2.approx.ftz.f32 	%f314, %f312;
	mul.f32 	%f315, %f314, %f313;
	div.rn.f32 	%f316, %f315, %f494;
	st.global.f32 	[%rd27+-8], %f316;
	ld.global.f32 	%f317, [%rd26+-4];
	sub.f32 	%f318, %f317, %f486;
	fma.rn.f32 	%f319, %f318, 0f3BBB989D, 0f3F000000;
	cvt.sat.f32.f32 	%f320, %f319;
	fma.rm.f32 	%f321, %f320, %f281, %f280;
	add.f32 	%f322, %f321, 0fCB40007F;
	neg.f32 	%f323, %f322;
	fma.rn.f32 	%f324, %f318, 0f3FB8AA3B, %f323;
	fma.rn.f32 	%f325, %f318, 0f32A57060, %f324;
	mov.b32 	%r101, %f321;
	shl.b32 	%r102, %r101, 23;
	mov.b32 	%f326, %r102;
	ex2.approx.ftz.f32 	%f327, %f325;
	mul.f32 	%f328, %f327, %f326;
	div.rn.f32 	%f329, %f328, %f494;
	st.global.f32 	[%rd27+-4], %f329;
	ld.global.f32 	%f330, [%rd26];
	sub.f32 	%f331, %f330, %f486;
	fma.rn.f32 	%f332, %f331, 0f3BBB989D, 0f3F000000;
	cvt.sat.f32.f32 	%f333, %f332;
	fma.rm.f32 	%f334, %f333, %f281, %f280;
	add.f32 	%f335, %f334, 0fCB40007F;
	neg.f32 	%f336, %f335;
	fma.rn.f32 	%f337, %f331, 0f3FB8AA3B, %f336;
	fma.rn.f32 	%f338, %f331, 0f32A57060, %f337;
	mov.b32 	%r103, %f334;
	shl.b32 	%r104, %r103, 23;
	mov.b32 	%f339, %r104;
	ex2.approx.ftz.f32 	%f340, %f338;
	mul.f32 	%f341, %f340, %f339;
	div.rn.f32 	%f342, %f341, %f494;
	st.global.f32 	[%rd27], %f342;
	ld.global.f32 	%f343, [%rd26+4];
	sub.f32 	%f344, %f343, %f486;
	fma.rn.f32 	%f345, %f344, 0f3BBB989D, 0f3F000000;
	cvt.sat.f32.f32 	%f346, %f345;
	fma.rm.f32 	%f347, %f346, %f281, %f280;
	add.f32 	%f348, %f347, 0fCB40007F;
	neg.f32 	%f349, %f348;
	fma.rn.f32 	%f350, %f344, 0f3FB8AA3B, %f349;
	fma.rn.f32 	%f351, %f344, 0f32A57060, %f350;
	mov.b32 	%r105, %f347;
	shl.b32 	%r106, %r105, 23;
	mov.b32 	%f352, %r106;
	ex2.approx.ftz.f32 	%f353, %f351;
	mul.f32 	%f354, %f353, %f352;
	div.rn.f32 	%f355, %f354, %f494;
	st.global.f32 	[%rd27+4], %f355;
	ld.global.f32 	%f356, [%rd26+8];
	sub.f32 	%f357, %f356, %f486;
	fma.rn.f32 	%f358, %f357, 0f3BBB989D, 0f3F000000;
	cvt.sat.f32.f32 	%f359, %f358;
	fma.rm.f32 	%f360, %f359, %f281, %f280;
	add.f32 	%f361, %f360, 0fCB40007F;
	neg.f32 	%f362, %f361;
	fma.rn.f32 	%f363, %f357, 0f3FB8AA3B, %f362;
	fma.rn.f32 	%f364, %f357, 0f32A57060, %f363;
	mov.b32 	%r107, %f360;
	shl.b32 	%r108, %r107, 23;
	mov.b32 	%f365, %r108;
	ex2.approx.ftz.f32 	%f366, %f364;
	mul.f32 	%f367, %f366, %f365;
	div.rn.f32 	%f368, %f367, %f494;
	st.global.f32 	[%rd27+8], %f368;
	ld.global.f32 	%f369, [%rd26+12];
	sub.f32 	%f370, %f369, %f486;
	fma.rn.f32 	%f371, %f370, 0f3BBB989D, 0f3F000000;
	cvt.sat.f32.f32 	%f372, %f371;
	fma.rm.f32 	%f373, %f372, %f281, %f280;
	add.f32 	%f374, %f373, 0fCB40007F;
	neg.f32 	%f375, %f374;
	fma.rn.f32 	%f376, %f370, 0f3FB8AA3B, %f375;
	fma.rn.f32 	%f377, %f370, 0f32A57060, %f376;
	mov.b32 	%r109, %f373;
	shl.b32 	%r110, %r109, 23;
	mov.b32 	%f378, %r110;
	ex2.approx.ftz.f32 	%f379, %f377;
	mul.f32 	%f380, %f379, %f378;
	div.rn.f32 	%f381, %f380, %f494;
	st.global.f32 	[%rd27+12], %f381;
	add.s32 	%r142, %r142, 8;
	add.s32 	%r141, %r141, 8;
	setp.ne.s32 	%p22, %r142, 0;
	@%p22 bra 	$L__BB0_29;
$L__BB0_30:
	setp.eq.s32 	%p23, %r34, 0;
	@%p23 bra 	$L__BB0_38;
	and.b32  	%r46, %r51, 3;
	setp.lt.u32 	%p24, %r34, 4;
	@%p24 bra 	$L__BB0_33;
	add.s32 	%r111, %r143, %r33;
	mul.wide.s32 	%rd28, %r111, 4;
	add.s64 	%rd29, %rd2, %rd28;
	ld.global.f32 	%f382, [%rd29];
	sub.f32 	%f383, %f382, %f486;
	fma.rn.f32 	%f384, %f383, 0f3BBB989D, 0f3F000000;
	cvt.sat.f32.f32 	%f385, %f384;
	mov.f32 	%f386, 0f4B400001;
	mov.f32 	%f387, 0f437C0000;
	fma.rm.f32 	%f388, %f385, %f387, %f386;
	add.f32 	%f389, %f388, 0fCB40007F;
	neg.f32 	%f390, %f389;
	fma.rn.f32 	%f391, %f383, 0f3FB8AA3B, %f390;
	fma.rn.f32 	%f392, %f383, 0f32A57060, %f391;
	mov.b32 	%r112, %f388;
	shl.b32 	%r113, %r112, 23;
	mov.b32 	%f393, %r113;
	ex2.approx.ftz.f32 	%f394, %f392;
	mul.f32 	%f395, %f394, %f393;
	div.rn.f32 	%f396, %f395, %f494;
	add.s64 	%rd30, %rd1, %rd28;
	st.global.f32 	[%rd30], %f396;
	ld.global.f32 	%f397, [%rd29+4];
	sub.f32 	%f398, %f397, %f486;
	fma.rn.f32 	%f399, %f398, 0f3BBB989D, 0f3F000000;
	cvt.sat.f32.f32 	%f400, %f399;
	fma.rm.f32 	%f401, %f400, %f387, %f386;
	add.f32 	%f402, %f401, 0fCB40007F;
	neg.f32 	%f403, %f402;
	fma.rn.f32 	%f404, %f398, 0f3FB8AA3B, %f403;
	fma.rn.f32 	%f405, %f398, 0f32A57060, %f404;
	mov.b32 	%r114, %f401;
	shl.b32 	%r115, %r114, 23;
	mov.b32 	%f406, %r115;
	ex2.approx.ftz.f32 	%f407, %f405;
	mul.f32 	%f408, %f407, %f406;
	div.rn.f32 	%f409, %f408, %f494;
	st.global.f32 	[%rd30+4], %f409;
	ld.global.f32 	%f410, [%rd29+8];
	sub.f32 	%f411, %f410, %f486;
	fma.rn.f32 	%f412, %f411, 0f3BBB989D, 0f3F000000;
	cvt.sat.f32.f32 	%f413, %f412;
	fma.rm.f32 	%f414, %f413, %f387, %f386;
	add.f32 	%f415, %f414, 0fCB40007F;
	neg.f32 	%f416, %f415;
	fma.rn.f32 	%f417, %f411, 0f3FB8AA3B, %f416;
	fma.rn.f32 	%f418, %f411, 0f32A57060, %f417;
	mov.b32 	%r116, %f414;
	shl.b32 	%r117, %r116, 23;
	mov.b32 	%f419, %r117;
	ex2.approx.ftz.f32 	%f420, %f418;
	mul.f32 	%f421, %f420, %f419;
	div.rn.f32 	%f422, %f421, %f494;
	st.global.f32 	[%rd30+8], %f422;
	ld.global.f32 	%f423, [%rd29+12];
	sub.f32 	%f424, %f423, %f486;
	fma.rn.f32 	%f425, %f424, 0f3BBB989D, 0f3F000000;
	cvt.sat.f32.f32 	%f426, %f425;
	fma.rm.f32 	%f427, %f426, %f387, %f386;
	add.f32 	%f428, %f427, 0fCB40007F;
	neg.f32 	%f429, %f428;
	fma.rn.f32 	%f430, %f424, 0f3FB8AA3B, %f429;
	fma.rn.f32 	%f431, %f424, 0f32A57060, %f430;
	mov.b32 	%r118, %f427;
	shl.b32 	%r119, %r118, 23;
	mov.b32 	%f432, %r119;
	ex2.approx.ftz.f32 	%f433, %f431;
	mul.f32 	%f434, %f433, %f432;
	div.rn.f32 	%f435, %f434, %f494;
	st.global.f32 	[%rd30+12], %f435;
	add.s32 	%r143, %r143, 4;
$L__BB0_33:
	setp.eq.s32 	%p25, %r46, 0;
	@%p25 bra 	$L__BB0_38;
	setp.eq.s32 	%p26, %r46, 1;
	@%p26 bra 	$L__BB0_36;
	add.s32 	%r120, %r143, %r33;
	mul.wide.s32 	%rd31, %r120, 4;
	add.s64 	%rd32, %rd2, %rd31;
	ld.global.f32 	%f436, [%rd32];
	sub.f32 	%f437, %f436, %f486;
	fma.rn.f32 	%f438, %f437, 0f3BBB989D, 0f3F000000;
	cvt.sat.f32.f32 	%f439, %f438;
	mov.f32 	%f440, 0f4B400001;
	mov.f32 	%f441, 0f437C0000;
	fma.rm.f32 	%f442, %f439, %f441, %f440;
	add.f32 	%f443, %f442, 0fCB40007F;
	neg.f32 	%f444, %f443;
	fma.rn.f32 	%f445, %f437, 0f3FB8AA3B, %f444;
	fma.rn.f32 	%f446, %f437, 0f32A57060, %f445;
	mov.b32 	%r121, %f442;
	shl.b32 	%r122, %r121, 23;
	mov.b32 	%f447, %r122;
	ex2.approx.ftz.f32 	%f448, %f446;
	mul.f32 	%f449, %f448, %f447;
	div.rn.f32 	%f450, %f449, %f494;
	add.s64 	%rd33, %rd1, %rd31;
	st.global.f32 	[%rd33], %f450;
	ld.global.f32 	%f451, [%rd32+4];
	sub.f32 	%f452, %f451, %f486;
	fma.rn.f32 	%f453, %f452, 0f3BBB989D, 0f3F000000;
	cvt.sat.f32.f32 	%f454, %f453;
	fma.rm.f32 	%f455, %f454, %f441, %f440;
	add.f32 	%f456, %f455, 0fCB40007F;
	neg.f32 	%f457, %f456;
	fma.rn.f32 	%f458, %f452, 0f3FB8AA3B, %f457;
	fma.rn.f32 	%f459, %f452, 0f32A57060, %f458;
	mov.b32 	%r123, %f455;
	shl.b32 	%r124, %r123, 23;
	mov.b32 	%f460, %r124;
	ex2.approx.ftz.f32 	%f461, %f459;
	mul.f32 	%f462, %f461, %f460;
	div.rn.f32 	%f463, %f462, %f494;
	st.global.f32 	[%rd33+4], %f463;
	add.s32 	%r143, %r143, 2;
$L__BB0_36:
	and.b32  	%r125, %r51, 1;
	setp.eq.b32 	%p27, %r125, 1;
	not.pred 	%p28, %p27;
	@%p28 bra 	$L__BB0_38;
	add.s32 	%r126, %r143, %r33;
	mul.wide.s32 	%rd34, %r126, 4;
	add.s64 	%rd35, %rd2, %rd34;
	ld.global.f32 	%f464, [%rd35];
	sub.f32 	%f465, %f464, %f486;
	fma.rn.f32 	%f466, %f465, 0f3BBB989D, 0f3F000000;
	cvt.sat.f32.f32 	%f467, %f466;
	mov.f32 	%f468, 0f4B400001;
	mov.f32 	%f469, 0f437C0000;
	fma.rm.f32 	%f470, %f467, %f469, %f468;
	add.f32 	%f471, %f470, 0fCB40007F;
	neg.f32 	%f472, %f471;
	fma.rn.f32 	%f473, %f465, 0f3FB8AA3B, %f472;
	fma.rn.f32 	%f474, %f465, 0f32A57060, %f473;
	mov.b32 	%r127, %f470;
	shl.b32 	%r128, %r127, 23;
	mov.b32 	%f475, %r128;
	ex2.approx.ftz.f32 	%f476, %f474;
	mul.f32 	%f477, %f476, %f475;
	div.rn.f32 	%f478, %f477, %f494;
	add.s64 	%rd36, %rd1, %rd34;
	st.global.f32 	[%rd36], %f478;
$L__BB0_38:
	ret;

}


// ===== COMPILED SASS (sm_100) =====

	.target	sm_100

	.elftype	@"ET_EXEC"


//--------------------- .note.nv.tkinfo           --------------------------
	.section	.note.nv.tkinfo,"",@"SHT_NOTE"
	.sectionflags	@"SHF_NOTE_NV_TKINFO"
	.tkinfo
        /*0018*/ 	.word	0x00000002
        /*0030*/ 	.string	""
        /*0030*/ 	.string	"ptxas"
        /*0030*/ 	.string	"Cuda compilation tools, release 13.0, V13.0.88"
        /*0030*/ 	.string	"Build cuda_13.0.r13.0/compiler.36424714_0"
        /*0030*/ 	.string	"-arch sm_100 -m 64 "



//--------------------- .note.nv.cuinfo           --------------------------
	.section	.note.nv.cuinfo,"",@"SHT_NOTE"
	.sectionflags	@"SHF_NOTE_NV_CUINFO"
        /*0018*/ 	.short	0x0002
        /*001a*/ 	.short	0x0064
        /*001c*/ 	.short	0x0082
	.zero		2


//--------------------- .nv.info                  --------------------------
	.section	.nv.info,"",@"SHT_CUDA_INFO"
	.align	4


	//----- nvinfo : EIATTR_REGCOUNT
	.align		4
        /*0000*/ 	.byte	0x04, 0x2f
        /*0002*/ 	.short	(.L_1 - .L_0)
	.align		4
.L_0:
        /*0004*/ 	.word	index@(_Z13naive_softmaxPKfPfii)
        /*0008*/ 	.word	0x00000020


	//----- nvinfo : EIATTR_FRAME_SIZE
	.align		4
.L_1:
        /*000c*/ 	.byte	0x04, 0x11
        /*000e*/ 	.short	(.L_3 - .L_2)
	.align		4
.L_2:
        /*0010*/ 	.word	index@($__internal_0_$__cuda_sm3x_div_rn_noftz_f32_slowpath)
        /*0014*/ 	.word	0x00000000


	//----- nvinfo : EIATTR_FRAME_SIZE
	.align		4
.L_3:
        /*0018*/ 	.byte	0x04, 0x11
        /*001a*/ 	.short	(.L_5 - .L_4)
	.align		4
.L_4:
        /*001c*/ 	.word	index@(_Z13naive_softmaxPKfPfii)
        /*0020*/ 	.word	0x00000000


	//----- nvinfo : EIATTR_MIN_STACK_SIZE
	.align		4
.L_5:
        /*0024*/ 	.byte	0x04, 0x12
        /*0026*/ 	.short	(.L_7 - .L_6)
	.align		4
.L_6:
        /*0028*/ 	.word	index@(_Z13naive_softmaxPKfPfii)
        /*002c*/ 	.word	0x00000000
.L_7:


//--------------------- .nv.compat                --------------------------
	.section	.nv.compat,"",@"SHT_CUDA_COMPAT_INFO"
	.align	4
        /*0000*/ 	.byte	0x02, 0x09, 0x00, 0x00, 0x02, 0x02, 0x01, 0x00, 0x02, 0x05, 0x05, 0x00, 0x03, 0x07, 0x01, 0x01
        /*0010*/ 	.byte	0x02, 0x03, 0x00, 0x00, 0x02, 0x06, 0x01, 0x00, 0x04, 0x0b, 0x08, 0x00, 0x01, 0x00, 0x00, 0x00
        /*0020*/ 	.byte	0x00, 0x00, 0x00, 0x00


//--------------------- .nv.info._Z13naive_softmaxPKfPfii --------------------------
	.section	.nv.info._Z13naive_softmaxPKfPfii,"",@"SHT_CUDA_INFO"
	.sectionflags	@""
	.align	4


	//----- nvinfo : EIATTR_CUDA_API_VERSION
	.align		4
        /*0000*/ 	.byte	0x04, 0x37
        /*0002*/ 	.short	(.L_9 - .L_8)
.L_8:
        /*0004*/ 	.word	0x00000082


	//----- nvinfo : EIATTR_KPARAM_INFO
	.align		4
.L_9:
        /*0008*/ 	.byte	0x04, 0x17
        /*000a*/ 	.short	(.L_11 - .L_10)
.L_10:
        /*000c*/ 	.word	0x00000000
        /*0010*/ 	.short	0x0003
        /*0012*/ 	.short	0x0014
        /*0014*/ 	.byte	0x00, 0xf0, 0x11, 0x00


	//----- nvinfo : EIATTR_KPARAM_INFO
	.align		4
.L_11:
        /*0018*/ 	.byte	0x04, 0x17
        /*001a*/ 	.short	(.L_13 - .L_12)
.L_12:
        /*001c*/ 	.word	0x00000000
        /*0020*/ 	.short	0x0002
        /*0022*/ 	.short	0x0010
        /*0024*/ 	.byte	0x00, 0xf0, 0x11, 0x00


	//----- nvinfo : EIATTR_KPARAM_INFO
	.align		4
.L_13:
        /*0028*/ 	.byte	0x04, 0x17
        /*002a*/ 	.short	(.L_15 - .L_14)
.L_14:
        /*002c*/ 	.word	0x00000000
        /*0030*/ 	.short	0x0001
        /*0032*/ 	.short	0x0008
        /*0034*/ 	.byte	0x00, 0xf5, 0x21, 0x00


	//----- nvinfo : EIATTR_KPARAM_INFO
	.align		4
.L_15:
        /*0038*/ 	.byte	0x04, 0x17
        /*003a*/ 	.short	(.L_17 - .L_16)
.L_16:
        /*003c*/ 	.word	0x00000000
        /*0040*/ 	.short	0x0000
        /*0042*/ 	.short	0x0000
        /*0044*/ 	.byte	0x00, 0xf5, 0x21, 0x00


	//----- nvinfo : EIATTR_SPARSE_MMA_MASK
	.align		4
.L_17:
        /*0048*/ 	.byte	0x03, 0x50
        /*004a*/ 	.short	0x0000


	//----- nvinfo : EIATTR_MAXREG_COUNT
	.align		4
        /*004c*/ 	.byte	0x03, 0x1b
        /*004e*/ 	.short	0x00ff


	//----- nvinfo : EIATTR_MERCURY_ISA_VERSION
	.align		4
        /*0050*/ 	.byte	0x03, 0x5f
        /*0052*/ 	.short	0x0101


	//----- nvinfo : EIATTR_VRC_CTA_INIT_COUNT
	.align		4
        /*0054*/ 	.byte	0x02, 0x4a
	.zero		1
	.zero		1


	//----- nvinfo : EIATTR_EXIT_INSTR_OFFSETS
	.align		4
        /*0058*/ 	.byte	0x04, 0x1c
        /*005a*/ 	.short	(.L_19 - .L_18)


	//   ....[0]....
.L_18:
        /*005c*/ 	.word	0x00000070


	//   ....[1]....
        /*0060*/ 	.word	0x000013a0


	//   ....[2]....
        /*0064*/ 	.word	0x00002230


	//   ....[3]....
        /*0068*/ 	.word	0x00002970


	//   ....[4]....
        /*006c*/ 	.word	0x00002d70


	//   ....[5]....
        /*0070*/ 	.word	0x00002f70


	//----- nvinfo : EIATTR_CRS_STACK_SIZE
	.align		4
.L_19:
        /*0074*/ 	.byte	0x04, 0x1e
        /*0076*/ 	.short	(.L_21 - .L_20)
.L_20:
        /*0078*/ 	.word	0x00000000


	//----- nvinfo : EIATTR_CBANK_PARAM_SIZE
	.align		4
.L_21:
        /*007c*/ 	.byte	0x03, 0x19
        /*007e*/ 	.short	0x0018


	//----- nvinfo : EIATTR_PARAM_CBANK
	.align		4
        /*0080*/ 	.byte	0x04, 0x0a
        /*0082*/ 	.short	(.L_23 - .L_22)
	.align		4
.L_22:
        /*0084*/ 	.word	index@(.nv.constant0._Z13naive_softmaxPKfPfii)
        /*0088*/ 	.short	0x0380
        /*008a*/ 	.short	0x0018


	//----- nvinfo : EIATTR_SW_WAR
	.align		4
.L_23:
        /*008c*/ 	.byte	0x04, 0x36
        /*008e*/ 	.short	(.L_25 - .L_24)
.L_24:
        /*0090*/ 	.word	0x00000008
.L_25:


//--------------------- .nv.callgraph             --------------------------
	.section	.nv.callgraph,"",@"SHT_CUDA_CALLGRAPH"
	.align	4
	.sectionentsize	8
	.align		4
        /*0000*/ 	.word	0x00000000
	.align		4
        /*0004*/ 	.word	0xffffffff
	.align		4
        /*0008*/ 	.word	0x00000000
	.align		4
        /*000c*/ 	.word	0xfffffffe
	.align		4
        /*0010*/ 	.word	0x00000000
	.align		4
        /*0014*/ 	.word	0xfffffffd
	.align		4
        /*0018*/ 	.word	0x00000000
	.align		4
        /*001c*/ 	.word	0xfffffffc


//--------------------- .text._Z13naive_softmaxPKfPfii --------------------------
	.section	.text._Z13naive_softmaxPKfPfii,"ax",@progbits
	.align	128
        .global         _Z13naive_softmaxPKfPfii
        .type           _Z13naive_softmaxPKfPfii,@function
        .size           _Z13naive_softmaxPKfPfii,(.L_x_57 - _Z13naive_softmaxPKfPfii)
        .other          _Z13naive_softmaxPKfPfii,@"STO_CUDA_ENTRY STV_DEFAULT"
_Z13naive_softmaxPKfPfii:
.text._Z13naive_softmaxPKfPfii:
[----:B------:R-:W-:Y:S01]  /*0000*/  LDC R1, c[0x0][0x37c] ;  /* 0x0000df00ff017b82 */ /* 0x000fe20000000800 */
[----:B------:R-:W0:Y:S01]  /*0010*/  S2R R5, SR_CTAID.X ;  /* 0x0000000000057919 */ /* 0x000e220000002500 */
[----:B------:R-:W0:Y:S01]  /*0020*/  LDCU UR4, c[0x0][0x360] ;  /* 0x00006c00ff0477ac */ /* 0x000e220008000800 */
[----:B------:R-:W0:Y:S01]  /*0030*/  S2R R0, SR_TID.X ;  /* 0x0000000000007919 */ /* 0x000e220000002100 */
[----:B------:R-:W1:Y:S01]  /*0040*/  LDCU UR5, c[0x0][0x390] ;  /* 0x00007200ff0577ac */ /* 0x000e620008000800 */
[----:B0-----:R-:W-:-:S05]  /*0050*/  IMAD R5, R5, UR4, R0 ;  /* 0x0000000405057c24 */ /* 0x001fca000f8e0200 */
[----:B-1----:R-:W-:-:S13]  /*0060*/  ISETP.GE.AND P0, PT, R5, UR5, PT ;  /* 0x0000000505007c0c */ /* 0x002fda000bf06270 */
[----:B------:R-:W-:Y:S05]  /*0070*/  @P0 EXIT ;  /* 0x000000000000094d */ /* 0x000fea0003800000 */
[----:B------:R-:W0:Y:S01]  /*0080*/  LDCU UR5, c[0x0][0x394] ;  /* 0x00007280ff0577ac */ /* 0x000e220008000800 */
[----:B------:R-:W-:Y:S01]  /*0090*/  MOV R4, 0xff7fffff ;  /* 0xff7fffff00047802 */ /* 0x000fe20000000f00 */
[----:B------:R-:W1:Y:S01]  /*00a0*/  LDCU.64 UR10, c[0x0][0x358] ;  /* 0x00006b00ff0a77ac */ /* 0x000e620008000a00 */
[----:B0-----:R-:W-:-:S09]  /*00b0*/  UISETP.GE.AND UP0, UPT, UR5, 0x1, UPT ;  /* 0x000000010500788c */ /* 0x001fd2000bf06270 */
[----:B-1----:R-:W-:Y:S05]  /*00c0*/  BRA.U !UP0, `(.L_x_0) ;  /* 0x0000000508747547 */ /* 0x002fea000b800000 */
[----:B------:R-:W-:Y:S02]  /*00d0*/  UISETP.GE.U32.AND UP1, UPT, UR5, 0x10, UPT ;  /* 0x000000100500788c */ /* 0x000fe4000bf26070 */
[----:B------:R-:W-:Y:S01]  /*00e0*/  IMAD R0, R5, UR5, RZ ;  /* 0x0000000505007c24 */ /* 0x000fe2000f8e02ff */
[----:B------:R-:W-:Y:S01]  /*00f0*/  ULOP3.LUT UR8, UR5, 0xf, URZ, 0xc0, !UPT ;  /* 0x0000000f05087892 */ /* 0x000fe2000f8ec0ff */
[----:B------:R-:W-:Y:S01]  /*0100*/  MOV R4, 0xff7fffff ;  /* 0xff7fffff00047802 */ /* 0x000fe20000000f00 */
[----:B------:R-:W-:Y:S02]  /*0110*/  UMOV UR4, URZ ;  /* 0x000000ff00047c82 */ /* 0x000fe40008000000 */
[----:B------:R-:W-:Y:S02]  /*0120*/  UISETP.NE.AND UP0, UPT, UR8, URZ, UPT ;  /* 0x000000ff0800728c */ /* 0x000fe4000bf05270 */
[----:B------:R-:W-:Y:S09]  /*0130*/  BRA.U !UP1, `(.L_x_1) ;  /* 0x0000000109987547 */ /* 0x000ff2000b800000 */
[----:B------:R-:W0:Y:S01]  /*0140*/  LDCU.64 UR6, c[0x0][0x380] ;  /* 0x00007000ff0677ac */ /* 0x000e220008000a00 */
[----:B------:R-:W-:Y:S02]  /*0150*/  MOV R4, 0xff7fffff ;  /* 0xff7fffff00047802 */ /* 0x000fe40000000f00 */
[----:B------:R-:W-:Y:S01]  /*0160*/  MOV R6, R0 ;  /* 0x0000000000067202 */ /* 0x000fe20000000f00 */
[----:B------:R-:W-:-:S04]  /*0170*/  ULOP3.LUT UR4, UR5, 0x7ffffff0, URZ, 0xc0, !UPT ;  /* 0x7ffffff005047892 */ /* 0x000fc8000f8ec0ff */
[----:B------:R-:W-:Y:S02]  /*0180*/  UIADD3 UR9, UPT, UPT, -UR4, URZ, URZ ;  /* 0x000000ff04097290 */ /* 0x000fe4000fffe1ff */
[----:B0-----:R-:W-:-:S04]  /*0190*/  UIADD3 UR5, UP1, UPT, UR6, 0x20, URZ ;  /* 0x0000002006057890 */ /* 0x001fc8000ff3e0ff */
[----:B------:R-:W-:-:S12]  /*01a0*/  UIADD3.X UR6, UPT, UPT, URZ, UR7, URZ, UP1, !UPT ;  /* 0x00000007ff067290 */ /* 0x000fd80008ffe4ff */
.L_x_2:
[----:B------:R-:W-:Y:S02]  /*01b0*/  MOV R2, UR5 ;  /* 0x0000000500027c02 */ /* 0x000fe40008000f00 */
[----:B------:R-:W-:-:S03]  /*01c0*/  MOV R3, UR6 ;  /* 0x0000000600037c02 */ /* 0x000fc60008000f00 */
[----:B------:R-:W-:-:S05]  /*01d0*/  IMAD.WIDE R2, R6, 0x4, R2 ;  /* 0x0000000406027825 */ /* 0x000fca00078e0202 */
[----:B------:R-:W2:Y:S04]  /*01e0*/  LDG.E R7, desc[UR10][R2.64+-0x20] ;  /* 0xffffe00a02077981 */ /* 0x000ea8000c1e1900 */
[----:B------:R-:W2:Y:S04]  /*01f0*/  LDG.E R8, desc[UR10][R2.64+-0x1c] ;  /* 0xffffe40a02087981 */ /* 0x000ea8000c1e1900 */
[----:B------:R-:W3:Y:S04]  /*0200*/  LDG.E R10, desc[UR10][R2.64+-0x18] ;  /* 0xffffe80a020a7981 */ /* 0x000ee8000c1e1900 */
[----:B------:R-:W3:Y:S04]  /*0210*/  LDG.E R9, desc[UR10][R2.64+-0x14] ;  /* 0xffffec0a02097981 */ /* 0x000ee8000c1e1900 */
[----:B------:R-:W4:Y:S04]  /*0220*/  LDG.E R12, desc[UR10][R2.64+-0x10] ;  /* 0xfffff00a020c7981 */ /* 0x000f28000c1e1900 */
[----:B------:R-:W4:Y:S04]  /*0230*/  LDG.E R11, desc[UR10][R2.64+-0xc] ;  /* 0xfffff40a020b7981 */ /* 0x000f28000c1e1900 */
[----:B------:R-:W5:Y:S04]  /*0240*/  LDG.E R14, desc[UR10][R2.64+-0x8] ;  /* 0xfffff80a020e7981 */ /* 0x000f68000c1e1900 */
        /* <DEDUP_REMOVED lines=8> */
[----:B------:R-:W5:Y:S01]  /*02d0*/  LDG.E R21, desc[UR10][R2.64+0x1c] ;  /* 0x00001c0a02157981 */ /* 0x000f62000c1e1900 */
[----:B------:R-:W-:Y:S01]  /*02e0*/  UIADD3 UR9, UPT, UPT, UR9, 0x10, URZ ;  /* 0x0000001009097890 */ /* 0x000fe2000fffe0ff */
[----:B------:R-:W-:-:S03]  /*02f0*/  IADD3 R6, PT, PT, R6, 0x10, RZ ;  /* 0x0000001006067810 */ /* 0x000fc60007ffe0ff */
[----:B------:R-:W-:Y:S01]  /*0300*/  UISETP.NE.AND UP1, UPT, UR9, URZ, UPT ;  /* 0x000000ff0900728c */ /* 0x000fe2000bf25270 */
[----:B--2---:R-:W-:-:S04]  /*0310*/  FMNMX3 R7, R4, R7, R8, !PT ;  /* 0x0000000704077276 */ /* 0x004fc80007800008 */
[----:B---3--:R-:W-:-:S04]  /*0320*/  FMNMX3 R7, R7, R10, R9, !PT ;  /* 0x0000000a07077276 */ /* 0x008fc80007800009 */
[----:B----4-:R-:W-:-:S04]  /*0330*/  FMNMX3 R7, R7, R12, R11, !PT ;  /* 0x0000000c07077276 */ /* 0x010fc8000780000b */
[----:B-----5:R-:W-:-:S04]  /*0340*/  FMNMX3 R7, R7, R14, R13, !PT ;  /* 0x0000000e07077276 */ /* 0x020fc8000780000d */
[----:B------:R-:W-:-:S04]  /*0350*/  FMNMX3 R7, R7, R16, R15, !PT ;  /* 0x0000001007077276 */ /* 0x000fc8000780000f */
[----:B------:R-:W-:-:S04]  /*0360*/  FMNMX3 R7, R7, R18, R17, !PT ;  /* 0x0000001207077276 */ /* 0x000fc80007800011 */
[----:B------:R-:W-:-:S04]  /*0370*/  FMNMX3 R7, R7, R20, R19, !PT ;  /* 0x0000001407077276 */ /* 0x000fc80007800013 */
[----:B------:R-:W-:Y:S01]  /*0380*/  FMNMX3 R4, R7, R22, R21, !PT ;  /* 0x0000001607047276 */ /* 0x000fe20007800015 */
[----:B------:R-:W-:Y:S06]  /*0390*/  BRA.U UP1, `(.L_x_2) ;  /* 0xfffffffd01847547 */ /* 0x000fec000b83ffff */
.L_x_1:
[----:B------:R-:W-:Y:S05]  /*03a0*/  BRA.U !UP0, `(.L_x_0) ;  /* 0x0000000108bc7547 */ /* 0x000fea000b800000 */
[----:B------:R-:W0:Y:S01]  /*03b0*/  LDCU UR5, c[0x0][0x394] ;  /* 0x00007280ff0577ac */ /* 0x000e220008000800 */
[----:B------:R-:W-:Y:S02]  /*03c0*/  UISETP.GE.U32.AND UP0, UPT, UR8, 0x8, UPT ;  /* 0x000000080800788c */ /* 0x000fe4000bf06070 */
[----:B0-----:R-:W-:-:S04]  /*03d0*/  ULOP3.LUT UR6, UR5, 0x7, URZ, 0xc0, !UPT ;  /* 0x0000000705067892 */ /* 0x001fc8000f8ec0ff */
[----:B------:R-:W-:-:S03]  /*03e0*/  UISETP.NE.AND UP1, UPT, UR6, URZ, UPT ;  /* 0x000000ff0600728c */ /* 0x000fc6000bf25270 */
[----:B------:R-:W-:Y:S08]  /*03f0*/  BRA.U !UP0, `(.L_x_3) ;  /* 0x0000000108407547 */ /* 0x000ff0000b800000 */
[----:B------:R-:W0:Y:S01]  /*0400*/  LDC.64 R2, c[0x0][0x380] ;  /* 0x0000e000ff027b82 */ /* 0x000e220000000a00 */
[----:B------:R-:W-:-:S05]  /*0410*/  IADD3 R7, PT, PT, R0, UR4, RZ ;  /* 0x0000000400077c10 */ /* 0x000fca000fffe0ff */
[----:B0-----:R-:W-:-:S05]  /*0420*/  IMAD.WIDE R2, R7, 0x4, R2 ;  /* 0x0000000407027825 */ /* 0x001fca00078e0202 */
[----:B------:R-:W2:Y:S04]  /*0430*/  LDG.E R7, desc[UR10][R2.64] ;  /* 0x0000000a02077981 */ /* 0x000ea8000c1e1900 */
[----:B------:R-:W2:Y:S04]  /*0440*/  LDG.E R6, desc[UR10][R2.64+0x4] ;  /* 0x0000040a02067981 */ /* 0x000ea8000c1e1900 */
[----:B------:R-:W3:Y:S04]  /*0450*/  LDG.E R9, desc[UR10][R2.64+0x8] ;  /* 0x0000080a02097981 */ /* 0x000ee8000c1e1900 */
[----:B------:R-:W3:Y:S04]  /*0460*/  LDG.E R8, desc[UR10][R2.64+0xc] ;  /* 0x00000c0a02087981 */ /* 0x000ee8000c1e1900 */
[----:B------:R-:W4:Y:S04]  /*0470*/  LDG.E R11, desc[UR10][R2.64+0x10] ;  /* 0x0000100a020b7981 */ /* 0x000f28000c1e1900 */
[----:B------:R-:W4:Y:S04]  /*0480*/  LDG.E R10, desc[UR10][R2.64+0x14] ;  /* 0x0000140a020a7981 */ /* 0x000f28000c1e1900 */
[----:B------:R-:W5:Y:S04]  /*0490*/  LDG.E R13, desc[UR10][R2.64+0x18] ;  /* 0x0000180a020d7981 */ /* 0x000f68000c1e1900 */
[----:B------:R-:W5:Y:S01]  /*04a0*/  LDG.E R12, desc[UR10][R2.64+0x1c] ;  /* 0x00001c0a020c7981 */ /* 0x000f62000c1e1900 */
[----:B------:R-:W-:Y:S01]  /*04b0*/  UIADD3 UR4, UPT, UPT, UR4, 0x8, URZ ;  /* 0x0000000804047890 */ /* 0x000fe2000fffe0ff */
[----:B--2---:R-:W-:-:S04]  /*04c0*/  FMNMX3 R6, R4, R7, R6, !PT ;  /* 0x0000000704067276 */ /* 0x004fc80007800006 */
[----:B---3--:R-:W-:-:S04]  /*04d0*/  FMNMX3 R6, R6, R9, R8, !PT ;  /* 0x0000000906067276 */ /* 0x008fc80007800008 */
[----:B----4-:R-:W-:-:S04]  /*04e0*/  FMNMX3 R6, R6, R11, R10, !PT ;  /* 0x0000000b06067276 */ /* 0x010fc8000780000a */
[----:B-----5:R-:W-:-:S07]  /*04f0*/  FMNMX3 R4, R6, R13, R12, !PT ;  /* 0x0000000d06047276 */ /* 0x020fce000780000c */
.L_x_3:
[----:B------:R-:W-:Y:S05]  /*0500*/  BRA.U !UP1, `(.L_x_0) ;  /* 0x0000000109647547 */ /* 0x000fea000b800000 */
[----:B------:R-:W-:Y:S02]  /*0510*/  UISETP.GE.U32.AND UP0, UPT, UR6, 0x4, UPT ;  /* 0x000000040600788c */ /* 0x000fe4000bf06070 */
[----:B------:R-:W-:-:S04]  /*0520*/  ULOP3.LUT UR5, UR5, 0x3, URZ, 0xc0, !UPT ;  /* 0x0000000305057892 */ /* 0x000fc8000f8ec0ff */
        /* <DEDUP_REMOVED lines=8> */
[----:B------:R-:W3:Y:S01]  /*05b0*/  LDG.E R8, desc[UR10][R2.64+0xc] ;  /* 0x00000c0a02087981 */ /* 0x000ee2000c1e1900 */
[----:B------:R-:W-:Y:S01]  /*05c0*/  UIADD3 UR4, UPT, UPT, UR4, 0x4, URZ ;  /* 0x0000000404047890 */ /* 0x000fe2000fffe0ff */
[----:B--2---:R-:W-:-:S04]  /*05d0*/  FMNMX3 R4, R4, R7, R6, !PT ;  /* 0x0000000704047276 */ /* 0x004fc80007800006 */
[----:B---3--:R-:W-:-:S07]  /*05e0*/  FMNMX3 R4, R4, R9, R8, !PT ;  /* 0x0000000904047276 */ /* 0x008fce0007800008 */
.L_x_4:
[----:B------:R-:W-:Y:S05]  /*05f0*/  BRA.U !UP1, `(.L_x_0) ;  /* 0x0000000109287547 */ /* 0x000fea000b800000 */
[----:B------:R-:W0:Y:S01]  /*0600*/  LDC.64 R6, c[0x0][0x380] ;  /* 0x0000e000ff067b82 */ /* 0x000e220000000a00 */
[----:B------:R-:W-:Y:S01]  /*0610*/  IADD3 R9, PT, PT, R0, UR4, RZ ;  /* 0x0000000400097c10 */ /* 0x000fe2000fffe0ff */
[----:B------:R-:W-:-:S12]  /*0620*/  UIADD3 UR5, UPT, UPT, -UR5, URZ, URZ ;  /* 0x000000ff05057290 */ /* 0x000fd8000fffe1ff */
.L_x_5:
[----:B0-----:R-:W-:-:S06]  /*0630*/  IMAD.WIDE R2, R9, 0x4, R6 ;  /* 0x0000000409027825 */ /* 0x001fcc00078e0206 */
[----:B------:R-:W2:Y:S01]  /*0640*/  LDG.E R3, desc[UR10][R2.64] ;  /* 0x0000000a02037981 */ /* 0x000ea2000c1e1900 */
[----:B------:R-:W-:Y:S01]  /*0650*/  UIADD3 UR5, UPT, UPT, UR5, 0x1, URZ ;  /* 0x0000000105057890 */ /* 0x000fe2000fffe0ff */
[----:B------:R-:W-:-:S03]  /*0660*/  IADD3 R9, PT, PT, R9, 0x1, RZ ;  /* 0x0000000109097810 */ /* 0x000fc60007ffe0ff */
[----:B------:R-:W-:Y:S01]  /*0670*/  UISETP.NE.AND UP0, UPT, UR5, URZ, UPT ;  /* 0x000000ff0500728c */ /* 0x000fe2000bf05270 */
[----:B--2---:R-:W-:-:S08]  /*0680*/  FMNMX R4, R3, R4, !PT ;  /* 0x0000000403047209 */ /* 0x004fd00007800000 */
[----:B------:R-:W-:Y:S05]  /*0690*/  BRA.U UP0, `(.L_x_5) ;  /* 0xfffffffd00e47547 */ /* 0x000fea000b83ffff */
.L_x_0:
[----:B------:R-:W0:Y:S01]  /*06a0*/  LDCU UR5, c[0x0][0x394] ;  /* 0x00007280ff0577ac */ /* 0x000e220008000800 */
[----:B------:R-:W-:Y:S01]  /*06b0*/  HFMA2 R3, -RZ, RZ, 0, 0 ;  /* 0x00000000ff037431 */ /* 0x000fe200000001ff */
[----:B0-----:R-:W-:-:S09]  /*06c0*/  UISETP.GE.AND UP0, UPT, UR5, 0x1, UPT ;  /* 0x000000010500788c */ /* 0x001fd2000bf06270 */
[----:B------:R-:W-:Y:S05]  /*06d0*/  BRA.U !UP0, `(.L_x_6) ;  /* 0x0000000d08287547 */ /* 0x000fea000b800000 */
[----:B------:R-:W-:Y:S02]  /*06e0*/  UISETP.GE.U32.AND UP1, UPT, UR5, 0x8, UPT ;  /* 0x000000080500788c */ /* 0x000fe4000bf26070 */
[----:B------:R-:W-:Y:S01]  /*06f0*/  IMAD R0, R5, UR5, RZ ;  /* 0x0000000505007c24 */ /* 0x000fe2000f8e02ff */
[----:B------:R-:W-:Y:S01]  /*0700*/  ULOP3.LUT UR9, UR5, 0x7, URZ, 0xc0, !UPT ;  /* 0x0000000705097892 */ /* 0x000fe2000f8ec0ff */
[----:B------:R-:W-:Y:S01]  /*0710*/  MOV R3, RZ ;  /* 0x000000ff00037202 */ /* 0x000fe20000000f00 */
[----:B------:R-:W-:Y:S02]  /*0720*/  UMOV UR4, URZ ;  /* 0x000000ff00047c82 */ /* 0x000fe40008000000 */
[----:B------:R-:W-:Y:S02]  /*0730*/  UISETP.NE.AND UP0, UPT, UR9, URZ, UPT ;  /* 0x000000ff0900728c */ /* 0x000fe4000bf05270 */
[----:B------:R-:W-:Y:S09]  /*0740*/  BRA.U !UP1, `(.L_x_7) ;  /* 0x0000000509807547 */ /* 0x000ff2000b800000 */
[----:B------:R-:W0:Y:S01]  /*0750*/  LDCU.64 UR6, c[0x0][0x380] ;  /* 0x00007000ff0677ac */ /* 0x000e220008000a00 */
[----:B------:R-:W-:Y:S02]  /*0760*/  MOV R3, RZ ;  /* 0x000000ff00037202 */ /* 0x000fe40000000f00 */
[----:B------:R-:W-:Y:S01]  /*0770*/  MOV R2, R0 ;  /* 0x0000000000027202 */ /* 0x000fe20000000f00 */
[----:B------:R-:W-:-:S04]  /*0780*/  ULOP3.LUT UR4, UR5, 0x7ffffff8, URZ, 0xc0, !UPT ;  /* 0x7ffffff805047892 */ /* 0x000fc8000f8ec0ff */
[----:B------:R-:W-:Y:S02]  /*0790*/  UIADD3 UR8, UPT, UPT, -UR4, URZ, URZ ;  /* 0x000000ff04087290 */ /* 0x000fe4000fffe1ff */
[----:B0-----:R-:W-:-:S04]  /*07a0*/  UIADD3 UR5, UP1, UPT, UR6, 0x10, URZ ;  /* 0x0000001006057890 */ /* 0x001fc8000ff3e0ff */
[----:B------:R-:W-:-:S12]  /*07b0*/  UIADD3.X UR6, UPT, UPT, URZ, UR7, URZ, UP1, !UPT ;  /* 0x00000007ff067290 */ /* 0x000fd80008ffe4ff */
.L_x_8:
[----:B------:R-:W-:Y:S02]  /*07c0*/  MOV R22, UR5 ;  /* 0x0000000500167c02 */ /* 0x000fe40008000f00 */
[----:B------:R-:W-:-:S03]  /*07d0*/  MOV R23, UR6 ;  /* 0x0000000600177c02 */ /* 0x000fc60008000f00 */
[----:B------:R-:W-:-:S05]  /*07e0*/  IMAD.WIDE R22, R2, 0x4, R22 ;  /* 0x0000000402167825 */ /* 0x000fca00078e0216 */
[----:B------:R-:W2:Y:S04]  /*07f0*/  LDG.E R7, desc[UR10][R22.64+-0x10] ;  /* 0xfffff00a16077981 */ /* 0x000ea8000c1e1900 */
[----:B------:R-:W3:Y:S04]  /*0800*/  LDG.E R13, desc[UR10][R22.64+-0xc] ;  /* 0xfffff40a160d7981 */ /* 0x000ee8000c1e1900 */
[----:B------:R-:W4:Y:S04]  /*0810*/  LDG.E R21, desc[UR10][R22.64+-0x8] ;  /* 0xfffff80a16157981 */ /* 0x000f28000c1e1900 */
[----:B------:R-:W5:Y:S04]  /*0820*/  LDG.E R27, desc[UR10][R22.64+-0x4] ;  /* 0xfffffc0a161b7981 */ /* 0x000f68000c1e1900 */
[----:B------:R-:W5:Y:S04]  /*0830*/  LDG.E R11, desc[UR10][R22.64] ;  /* 0x0000000a160b7981 */ /* 0x000f68000c1e1900 */
[----:B------:R-:W5:Y:S04]  /*0840*/  LDG.E R19, desc[UR10][R22.64+0x4] ;  /* 0x0000040a16137981 */ /* 0x000f68000c1e1900 */
[----:B------:R-:W5:Y:S04]  /*0850*/  LDG.E R17, desc[UR10][R22.64+0x8] ;  /* 0x0000080a16117981 */ /* 0x000f68000c1e1900 */
[----:B------:R5:W5:Y:S01]  /*0860*/  LDG.E R15, desc[UR10][R22.64+0xc] ;  /* 0x00000c0a160f7981 */ /* 0x000b62000c1e1900 */
[----:B------:R-:W-:Y:S01]  /*0870*/  HFMA2 R8, -RZ, RZ, 0.96630859375, -0.0022525787353515625 ;  /* 0x3bbb989dff087431 */ /* 0x000fe200000001ff */
[----:B------:R-:W-:Y:S01]  /*0880*/  MOV R10, 0x437c0000 ;  /* 0x437c0000000a7802 */ /* 0x000fe20000000f00 */
[----:B------:R-:W-:Y:S01]  /*0890*/  UIADD3 UR8, UPT, UPT, UR8, 0x8, URZ ;  /* 0x0000000808087890 */ /* 0x000fe2000fffe0ff */
[----:B------:R-:W-:-:S03]  /*08a0*/  IADD3 R2, PT, PT, R2, 0x8, RZ ;  /* 0x0000000802027810 */ /* 0x000fc60007ffe0ff */
[----:B------:R-:W-:Y:S01]  /*08b0*/  UISETP.NE.AND UP1, UPT, UR8, URZ, UPT ;  /* 0x000000ff0800728c */ /* 0x000fe2000bf25270 */
[----:B--2---:R-:W-:-:S04]  /*08c0*/  FADD R7, R7, -R4 ;  /* 0x8000000407077221 */ /* 0x004fc80000000000 */
[----:B------:R-:W-:Y:S01]  /*08d0*/  FFMA.SAT R9, R7, R8, 0.5 ;  /* 0x3f00000007097423 */ /* 0x000fe20000002008 */
[----:B---3--:R-:W-:-:S03]  /*08e0*/  FADD R13, R13, -R4 ;  /* 0x800000040d0d7221 */ /* 0x008fc60000000000 */
[----:B------:R-:W-:Y:S01]  /*08f0*/  FFMA.RM R9, R9, R10, 12582913 ;  /* 0x4b40000109097423 */ /* 0x000fe2000000400a */
[----:B------:R-:W-:Y:S01]  /*0900*/  FFMA.SAT R25, R13, R8, 0.5 ;  /* 0x3f0000000d197423 */ /* 0x000fe20000002008 */
[--C-:B----4-:R-:W-:Y:S02]  /*0910*/  FADD R21, R21, -R4.reuse ;  /* 0x8000000415157221 */ /* 0x110fe40000000000 */
[----:B------:R-:W-:Y:S01]  /*0920*/  FADD R12, R9, -12583039 ;  /* 0xcb40007f090c7421 */ /* 0x000fe20000000000 */
[----:B-----5:R-:W-:Y:S01]  /*0930*/  FADD R23, R27, -R4 ;  /* 0x800000041b177221 */ /* 0x020fe20000000000 */
[----:B------:R-:W-:Y:S01]  /*0940*/  FFMA.RM R6, R25, R10, 12582913 ;  /* 0x4b40000119067423 */ /* 0x000fe2000000400a */
[-C--:B------:R-:W-:Y:S01]  /*0950*/  FFMA.SAT R25, R21, R8.reuse, 0.5 ;  /* 0x3f00000015197423 */ /* 0x080fe20000002008 */
[----:B------:R-:W-:Y:S01]  /*0960*/  FFMA R12, R7, 1.4426950216293334961, -R12 ;  /* 0x3fb8aa3b070c7823 */ /* 0x000fe2000000080c */
[----:B------:R-:W-:Y:S01]  /*0970*/  FFMA.SAT R27, R23, R8, 0.5 ;  /* 0x3f000000171b7423 */ /* 0x000fe20000002008 */
[----:B------:R-:W-:-:S02]  /*0980*/  FADD R14, R6, -12583039 ;  /* 0xcb40007f060e7421 */ /* 0x000fc40000000000 */
[----:B------:R-:W-:Y:S01]  /*0990*/  FFMA R12, R7, 1.925963033500011079e-08, R12 ;  /* 0x32a57060070c7823 */ /* 0x000fe2000000000c */
[-C--:B------:R-:W-:Y:S01]  /*09a0*/  FFMA.RM R7, R25, R10.reuse, 12582913 ;  /* 0x4b40000119077423 */ /* 0x080fe2000000400a */
[----:B------:R-:W-:Y:S01]  /*09b0*/  FADD R25, R11, -R4 ;  /* 0x800000040b197221 */ /* 0x000fe20000000000 */
[----:B------:R-:W-:Y:S01]  /*09c0*/  FFMA.RM R11, R27, R10, 12582913 ;  /* 0x4b4000011b0b7423 */ /* 0x000fe2000000400a */
[----:B------:R-:W-:Y:S01]  /*09d0*/  FFMA R14, R13, 1.4426950216293334961, -R14 ;  /* 0x3fb8aa3b0d0e7823 */ /* 0x000fe2000000080e */
[----:B------:R-:W-:Y:S01]  /*09e0*/  FADD R16, R7, -12583039 ;  /* 0xcb40007f07107421 */ /* 0x000fe20000000000 */
[----:B------:R-:W-:Y:S01]  /*09f0*/  FFMA.SAT R29, R25, R8, 0.5 ;  /* 0x3f000000191d7423 */ /* 0x000fe20000002008 */
[----:B------:R-:W-:Y:S01]  /*0a00*/  FADD R18, R11, -12583039 ;  /* 0xcb40007f0b127421 */ /* 0x000fe20000000000 */
[----:B------:R-:W-:Y:S01]  /*0a10*/  FFMA R13, R13, 1.925963033500011079e-08, R14 ;  /* 0x32a570600d0d7823 */ /* 0x000fe2000000000e */
[----:B------:R-:W-:Y:S01]  /*0a20*/  FADD R27, R19, -R4 ;  /* 0x80000004131b7221 */ /* 0x000fe20000000000 */
[----:B------:R-:W-:Y:S01]  /*0a30*/  FFMA.RM R14, R29, R10, 12582913 ;  /* 0x4b4000011d0e7423 */ /* 0x000fe2000000400a */
[----:B------:R-:W-:Y:S01]  /*0a40*/  FFMA R18, R23, 1.4426950216293334961, -R18 ;  /* 0x3fb8aa3b17127823 */ /* 0x000fe20000000812 */
[----:B------:R-:W0:Y:S01]  /*0a50*/  MUFU.EX2 R12, R12 ;  /* 0x0000000c000c7308 */ /* 0x000e220000000800 */
[----:B------:R-:W-:Y:S01]  /*0a60*/  FFMA R16, R21, 1.4426950216293334961, -R16 ;  /* 0x3fb8aa3b15107823 */ /* 0x000fe20000000810 */
[----:B------:R-:W-:Y:S01]  /*0a70*/  FADD R20, R14, -12583039 ;  /* 0xcb40007f0e147421 */ /* 0x000fe20000000000 */
[----:B------:R-:W-:Y:S01]  /*0a80*/  FFMA R18, R23, 1.925963033500011079e-08, R18 ;  /* 0x32a5706017127823 */ /* 0x000fe20000000012 */
[----:B------:R-:W-:Y:S01]  /*0a90*/  FFMA.SAT R19, R27, R8, 0.5 ;  /* 0x3f0000001b137423 */ /* 0x000fe20000002008 */
[----:B------:R-:W-:Y:S01]  /*0aa0*/  FADD R23, R17, -R4 ;  /* 0x8000000411177221 */ /* 0x000fe20000000000 */
[----:B------:R-:W-:Y:S01]  /*0ab0*/  FFMA R16, R21, 1.925963033500011079e-08, R16 ;  /* 0x32a5706015107823 */ /* 0x000fe20000000010 */
[----:B------:R-:W-:Y:S01]  /*0ac0*/  FFMA R20, R25, 1.4426950216293334961, -R20 ;  /* 0x3fb8aa3b19147823 */ /* 0x000fe20000000814 */
[----:B------:R-:W-:Y:S01]  /*0ad0*/  FFMA.RM R17, R19, R10, 12582913 ;  /* 0x4b40000113117423 */ /* 0x000fe2000000400a */
[----:B------:R-:W-:Y:S01]  /*0ae0*/  FFMA.SAT R29, R23, R8, 0.5 ;  /* 0x3f000000171d7423 */ /* 0x000fe20000002008 */
[----:B------:R-:W-:Y:S01]  /*0af0*/  FADD R21, R15, -R4 ;  /* 0x800000040f157221 */ /* 0x000fe20000000000 */
[----:B------:R-:W1:Y:S01]  /*0b00*/  MUFU.EX2 R13, R13 ;  /* 0x0000000d000d7308 */ /* 0x000e620000000800 */
[----:B------:R-:W-:Y:S01]  /*0b10*/  FFMA R19, R25, 1.925963033500011079e-08, R20 ;  /* 0x32a5706019137823 */ /* 0x000fe20000000014 */
[----:B------:R-:W-:Y:S01]  /*0b20*/  FADD R22, R17, -12583039 ;  /* 0xcb40007f11167421 */ /* 0x000fe20000000000 */
[----:B------:R-:W-:Y:S01]  /*0b30*/  FFMA.RM R15, R29, R10, 12582913 ;  /* 0x4b4000011d0f7423 */ /* 0x000fe2000000400a */
[----:B------:R-:W-:Y:S01]  /*0b40*/  FFMA.SAT R25, R21, R8, 0.5 ;  /* 0x3f00000015197423 */ /* 0x000fe20000002008 */
[----:B------:R-:W-:Y:S01]  /*0b50*/  SHF.L.U32 R20, R9, 0x17, RZ ;  /* 0x0000001709147819 */ /* 0x000fe200000006ff */
[----:B------:R-:W-:Y:S01]  /*0b60*/  FFMA R22, R27, 1.4426950216293334961, -R22 ;  /* 0x3fb8aa3b1b167823 */ /* 0x000fe20000000816 */
[----:B------:R-:W-:Y:S01]  /*0b70*/  FADD R24, R15, -12583039 ;  /* 0xcb40007f0f187421 */ /* 0x000fe20000000000 */
[----:B------:R-:W2:Y:S01]  /*0b80*/  MUFU.EX2 R16, R16 ;  /* 0x0000001000107308 */ /* 0x000ea20000000800 */
[----:B------:R-:W-:Y:S01]  /*0b90*/  FFMA.RM R10, R25, R10, 12582913 ;  /* 0x4b400001190a7423 */ /* 0x000fe2000000400a */
[----:B0-----:R-:W-:Y:S01]  /*0ba0*/  FFMA R12, R20, R12, R3 ;  /* 0x0000000c140c7223 */ /* 0x001fe20000000003 */
[----:B------:R-:W-:Y:S01]  /*0bb0*/  FFMA R8, R27, 1.925963033500011079e-08, R22 ;  /* 0x32a570601b087823 */ /* 0x000fe20000000016 */
[----:B------:R-:W-:Y:S01]  /*0bc0*/  FFMA R24, R23, 1.4426950216293334961, -R24 ;  /* 0x3fb8aa3b17187823 */ /* 0x000fe20000000818 */
[----:B------:R-:W-:Y:S01]  /*0bd0*/  FADD R20, R10, -12583039 ;  /* 0xcb40007f0a147421 */ /* 0x000fe20000000000 */
[----:B------:R-:W-:-:S02]  /*0be0*/  SHF.L.U32 R9, R6, 0x17, RZ ;  /* 0x0000001706097819 */ /* 0x000fc400000006ff */
[----:B------:R-:W0:Y:S01]  /*0bf0*/  MUFU.EX2 R18, R18 ;  /* 0x0000001200127308 */ /* 0x000e220000000800 */
[----:B------:R-:W-:Y:S01]  /*0c00*/  FFMA R24, R23, 1.925963033500011079e-08, R24 ;  /* 0x32a5706017187823 */ /* 0x000fe20000000018 */
[----:B------:R-:W-:Y:S01]  /*0c10*/  FFMA R20, R21, 1.4426950216293334961, -R20 ;  /* 0x3fb8aa3b15147823 */ /* 0x000fe20000000814 */
[----:B------:R-:W-:Y:S01]  /*0c20*/  SHF.L.U32 R6, R7, 0x17, RZ ;  /* 0x0000001707067819 */ /* 0x000fe200000006ff */
[----:B-1----:R-:W-:Y:S01]  /*0c30*/  FFMA R9, R9, R13, R12 ;  /* 0x0000000d09097223 */ /* 0x002fe2000000000c */
[----:B------:R-:W-:Y:S01]  /*0c40*/  SHF.L.U32 R12, R11, 0x17, RZ ;  /* 0x000000170b0c7819 */ /* 0x000fe200000006ff */
[----:B------:R-:W-:Y:S01]  /*0c50*/  FFMA R20, R21, 1.925963033500011079e-08, R20 ;  /* 0x32a5706015147823 */ /* 0x000fe20000000014 */
[----:B------:R-:W-:Y:S01]  /*0c60*/  SHF.L.U32 R3, R14, 0x17, RZ ;  /* 0x000000170e037819 */ /* 0x000fe200000006ff */
[----:B------:R-:W1:Y:S01]  /*0c70*/  MUFU.EX2 R19, R19 ;  /* 0x0000001300137308 */ /* 0x000e620000000800 */
[----:B--2---:R-:W-:Y:S01]  /*0c80*/  FFMA R9, R6, R16, R9 ;  /* 0x0000001006097223 */ /* 0x004fe20000000009 */
[----:B------:R-:W-:-:S02]  /*0c90*/  SHF.L.U32 R6, R17, 0x17, RZ ;  /* 0x0000001711067819 */ /* 0x000fc400000006ff */
[----:B------:R-:W-:-:S04]  /*0ca0*/  SHF.L.U32 R10, R10, 0x17, RZ ;  /* 0x000000170a0a7819 */ /* 0x000fc800000006ff */
[----:B------:R-:W2:Y:S01]  /*0cb0*/  MUFU.EX2 R8, R8 ;  /* 0x0000000800087308 */ /* 0x000ea20000000800 */
[----:B0-----:R-:W-:-:S07]  /*0cc0*/  FFMA R12, R12, R18, R9 ;  /* 0x000000120c0c7223 */ /* 0x001fce0000000009 */
[----:B------:R-:W0:Y:S01]  /*0cd0*/  MUFU.EX2 R24, R24 ;  /* 0x0000001800187308 */ /* 0x000e220000000800 */
[----:B-1----:R-:W-:Y:S01]  /*0ce0*/  FFMA R3, R3, R19, R12 ;  /* 0x0000001303037223 */ /* 0x002fe2000000000c */
[----:B------:R-:W-:-:S06]  /*0cf0*/  SHF.L.U32 R12, R15, 0x17, RZ ;  /* 0x000000170f0c7819 */ /* 0x000fcc00000006ff */
[----:B------:R-:W1:Y:S01]  /*0d00*/  MUFU.EX2 R20, R20 ;  /* 0x0000001400147308 */ /* 0x000e620000000800 */
[----:B--2---:R-:W-:-:S04]  /*0d10*/  FFMA R3, R6, R8, R3 ;  /* 0x0000000806037223 */ /* 0x004fc80000000003 */
[----:B0-----:R-:W-:-:S04]  /*0d20*/  FFMA R3, R12, R24, R3 ;  /* 0x000000180c037223 */ /* 0x001fc80000000003 */
[----:B-1----:R-:W-:Y:S01]  /*0d30*/  FFMA R3, R10, R20, R3 ;  /* 0x000000140a037223 */ /* 0x002fe20000000003 */
[----:B------:R-:W-:Y:S06]  /*0d40*/  BRA.U UP1, `(.L_x_8) ;  /* 0xfffffff9019c7547 */ /* 0x000fec000b83ffff */
.L_x_7:
        /* <DEDUP_REMOVED lines=10> */
[----:B------:R-:W3:Y:S04]  /*0df0*/  LDG.E R11, desc[UR10][R8.64+0x4] ;  /* 0x0000040a080b7981 */ /* 0x000ee8000c1e1900 */
[----:B------:R-:W4:Y:S04]  /*0e00*/  LDG.E R13, desc[UR10][R8.64+0x8] ;  /* 0x0000080a080d7981 */ /* 0x000f28000c1e1900 */
[----:B------:R0:W5:Y:S01]  /*0e10*/  LDG.E R15, desc[UR10][R8.64+0xc] ;  /* 0x00000c0a080f7981 */ /* 0x000162000c1e1900 */
[----:B------:R-:W-:Y:S01]  /*0e20*/  HFMA2 R12, -RZ, RZ, 0.96630859375, -0.0022525787353515625 ;  /* 0x3bbb989dff0c7431 */ /* 0x000fe200000001ff */
[----:B------:R-:W-:Y:S01]  /*0e30*/  MOV R14, 0x437c0000 ;  /* 0x437c0000000e7802 */ /* 0x000fe20000000f00 */
[----:B------:R-:W-:Y:S01]  /*0e40*/  UIADD3 UR4, UPT, UPT, UR4, 0x4, URZ ;  /* 0x0000000404047890 */ /* 0x000fe2000fffe0ff */
[----:B--2---:R-:W-:-:S04]  /*0e50*/  FADD R7, R7, -R4 ;  /* 0x8000000407077221 */ /* 0x004fc80000000000 */
[----:B------:R-:W-:Y:S01]  /*0e60*/  FFMA.SAT R2, R7, R12, 0.5 ;  /* 0x3f00000007027423 */ /* 0x000fe2000000200c */
[----:B---3--:R-:W-:-:S03]  /*0e70*/  FADD R11, R11, -R4 ;  /* 0x800000040b0b7221 */ /* 0x008fc60000000000 */
[----:B------:R-:W-:Y:S01]  /*0e80*/  FFMA.RM R2, R2, R14, 12582913 ;  /* 0x4b40000102027423 */ /* 0x000fe2000000400e */
[----:B------:R-:W-:Y:S01]  /*0e90*/  FFMA.SAT R6, R11, R12, 0.5 ;  /* 0x3f0000000b067423 */ /* 0x000fe2000000200c */
[--C-:B----4-:R-:W-:Y:S02]  /*0ea0*/  FADD R13, R13, -R4.reuse ;  /* 0x800000040d0d7221 */ /* 0x110fe40000000000 */
[----:B------:R-:W-:Y:S01]  /*0eb0*/  FADD R10, R2, -12583039 ;  /* 0xcb40007f020a7421 */ /* 0x000fe20000000000 */
[----:B------:R-:W-:Y:S01]  /*0ec0*/  FFMA.RM R6, R6, R14, 12582913 ;  /* 0x4b40000106067423 */ /* 0x000fe2000000400e */
[----:B0-----:R-:W-:Y:S01]  /*0ed0*/  FFMA.SAT R9, R13, R12, 0.5 ;  /* 0x3f0000000d097423 */ /* 0x001fe2000000200c */
[----:B-----5:R-:W-:Y:S01]  /*0ee0*/  FADD R15, R15, -R4 ;  /* 0x800000040f0f7221 */ /* 0x020fe20000000000 */
[----:B------:R-:W-:Y:S01]  /*0ef0*/  FFMA R10, R7, 1.4426950216293334961, -R10 ;  /* 0x3fb8aa3b070a7823 */ /* 0x000fe2000000080a */
[----:B------:R-:W-:Y:S01]  /*0f00*/  FADD R8, R6, -12583039 ;  /* 0xcb40007f06087421 */ /* 0x000fe20000000000 */
[----:B------:R-:W-:-:S02]  /*0f10*/  SHF.L.U32 R2, R2, 0x17, RZ ;  /* 0x0000001702027819 */ /* 0x000fc400000006ff */
[----:B------:R-:W-:Y:S01]  /*0f20*/  FFMA R10, R7, 1.925963033500011079e-08, R10 ;  /* 0x32a57060070a7823 */ /* 0x000fe2000000000a */
[----:B------:R-:W-:Y:S01]  /*0f30*/  FFMA.RM R7, R9, R14, 12582913 ;  /* 0x4b40000109077423 */ /* 0x000fe2000000400e */
[----:B------:R-:W-:Y:S01]  /*0f40*/  FFMA R8, R11, 1.4426950216293334961, -R8 ;  /* 0x3fb8aa3b0b087823 */ /* 0x000fe20000000808 */
[----:B------:R-:W-:Y:S02]  /*0f50*/  FFMA.SAT R9, R15, R12, 0.5 ;  /* 0x3f0000000f097423 */ /* 0x000fe4000000200c */
[----:B------:R-:W-:Y:S01]  /*0f60*/  FADD R12, R7, -12583039 ;  /* 0xcb40007f070c7421 */ /* 0x000fe20000000000 */
[----:B------:R-:W-:Y:S01]  /*0f70*/  FFMA R8, R11, 1.925963033500011079e-08, R8 ;  /* 0x32a570600b087823 */ /* 0x000fe20000000008 */
[----:B------:R-:W-:Y:S01]  /*0f80*/  FFMA.RM R11, R9, R14, 12582913 ;  /* 0x4b400001090b7423 */ /* 0x000fe2000000400e */
[----:B------:R-:W0:Y:S01]  /*0f90*/  MUFU.EX2 R10, R10 ;  /* 0x0000000a000a7308 */ /* 0x000e220000000800 */
[----:B------:R-:W-:Y:S01]  /*0fa0*/  FFMA R12, R13, 1.4426950216293334961, -R12 ;  /* 0x3fb8aa3b0d0c7823 */ /* 0x000fe2000000080c */
[----:B------:R-:W-:Y:S01]  /*0fb0*/  SHF.L.U32 R9, R6, 0x17, RZ ;  /* 0x0000001706097819 */ /* 0x000fe200000006ff */
[----:B------:R-:W-:Y:S01]  /*0fc0*/  FADD R14, R11, -12583039 ;  /* 0xcb40007f0b0e7421 */ /* 0x000fe20000000000 */
[----:B------:R-:W-:Y:S01]  /*0fd0*/  SHF.L.U32 R7, R7, 0x17, RZ ;  /* 0x0000001707077819 */ /* 0x000fe200000006ff */
[----:B------:R-:W-:-:S02]  /*0fe0*/  FFMA R12, R13, 1.925963033500011079e-08, R12 ;  /* 0x32a570600d0c7823 */ /* 0x000fc4000000000c */
[C---:B------:R-:W-:Y:S01]  /*0ff0*/  FFMA R14, R15.reuse, 1.4426950216293334961, -R14 ;  /* 0x3fb8aa3b0f0e7823 */ /* 0x040fe2000000080e */
[----:B------:R-:W1:Y:S03]  /*1000*/  MUFU.EX2 R8, R8 ;  /* 0x0000000800087308 */ /* 0x000e660000000800 */
[----:B------:R-:W-:-:S05]  /*1010*/  FFMA R14, R15, 1.925963033500011079e-08, R14 ;  /* 0x32a570600f0e7823 */ /* 0x000fca000000000e */
[----:B------:R-:W2:Y:S01]  /*1020*/  MUFU.EX2 R12, R12 ;  /* 0x0000000c000c7308 */ /* 0x000ea20000000800 */
[----:B0-----:R-:W-:Y:S01]  /*1030*/  FFMA R2, R2, R10, R3 ;  /* 0x0000000a02027223 */ /* 0x001fe20000000003 */
[----:B------:R-:W-:-:S06]  /*1040*/  SHF.L.U32 R3, R11, 0x17, RZ ;  /* 0x000000170b037819 */ /* 0x000fcc00000006ff */
[----:B------:R-:W0:Y:S01]  /*1050*/  MUFU.EX2 R14, R14 ;  /* 0x0000000e000e7308 */ /* 0x000e220000000800 */
[----:B-1----:R-:W-:-:S04]  /*1060*/  FFMA R2, R9, R8, R2 ;  /* 0x0000000809027223 */ /* 0x002fc80000000002 */
[----:B--2---:R-:W-:-:S04]  /*1070*/  FFMA R2, R7, R12, R2 ;  /* 0x0000000c07027223 */ /* 0x004fc80000000002 */
[----:B0-----:R-:W-:-:S07]  /*1080*/  FFMA R3, R3, R14, R2 ;  /* 0x0000000e03037223 */ /* 0x001fce0000000002 */
.L_x_9:
[----:B------:R-:W-:Y:S05]  /*1090*/  BRA.U !UP1, `(.L_x_6) ;  /* 0x0000000109b87547 */ /* 0x000fea000b800000 */
[----:B------:R-:W-:Y:S02]  /*10a0*/  UISETP.NE.AND UP0, UPT, UR6, 0x1, UPT ;  /* 0x000000010600788c */ /* 0x000fe4000bf05270 */
[----:B------:R-:W-:-:S04]  /*10b0*/  ULOP3.LUT UR5, UR5, 0x1, URZ, 0xc0, !UPT ;  /* 0x0000000105057892 */ /* 0x000fc8000f8ec0ff */
[----:B------:R-:W-:-:S03]  /*10c0*/  UISETP.NE.U32.AND UP1, UPT, UR5, 0x1, UPT ;  /* 0x000000010500788c */ /* 0x000fc6000bf25070 */
[----:B------:R-:W-:Y:S08]  /*10d0*/  BRA.U !UP0, `(.L_x_10) ;  /* 0x0000000108687547 */ /* 0x000ff0000b800000 */
[----:B------:R-:W0:Y:S01]  /*10e0*/  LDC.64 R6, c[0x0][0x380] ;  /* 0x0000e000ff067b82 */ /* 0x000e220000000a00 */
[----:B------:R-:W-:-:S05]  /*10f0*/  IADD3 R9, PT, PT, R0, UR4, RZ ;  /* 0x0000000400097c10 */ /* 0x000fca000fffe0ff */
[----:B0-----:R-:W-:-:S05]  /*1100*/  IMAD.WIDE R6, R9, 0x4, R6 ;  /* 0x0000000409067825 */ /* 0x001fca00078e0206 */
[----:B------:R-:W2:Y:S04]  /*1110*/  LDG.E R9, desc[UR10][R6.64] ;  /* 0x0000000a06097981 */ /* 0x000ea8000c1e1900 */
[----:B------:R-:W3:Y:S01]  /*1120*/  LDG.E R13, desc[UR10][R6.64+0x4] ;  /* 0x0000040a060d7981 */ /* 0x000ee2000c1e1900 */
[----:B------:R-:W-:Y:S01]  /*1130*/  HFMA2 R2, -RZ, RZ, 0.96630859375, -0.0022525787353515625 ;  /* 0x3bbb989dff027431 */ /* 0x000fe200000001ff */
[----:B------:R-:W-:Y:S01]  /*1140*/  MOV R11, 0x437c0000 ;  /* 0x437c0000000b7802 */ /* 0x000fe20000000f00 */
[----:B------:R-:W-:Y:S01]  /*1150*/  UIADD3 UR4, UPT, UPT, UR4, 0x2, URZ ;  /* 0x0000000204047890 */ /* 0x000fe2000fffe0ff */
[----:B--2---:R-:W-:-:S04]  /*1160*/  FADD R9, R9, -R4 ;  /* 0x8000000409097221 */ /* 0x004fc80000000000 */
[----:B------:R-:W-:Y:S01]  /*1170*/  FFMA.SAT R8, R9, R2, 0.5 ;  /* 0x3f00000009087423 */ /* 0x000fe20000002002 */
[----:B---3--:R-:W-:-:S03]  /*1180*/  FADD R13, R13, -R4 ;  /* 0x800000040d0d7221 */ /* 0x008fc60000000000 */
[----:B------:R-:W-:Y:S01]  /*1190*/  FFMA.RM R8, R8, R11, 12582913 ;  /* 0x4b40000108087423 */ /* 0x000fe2000000400b */
[----:B------:R-:W-:-:S03]  /*11a0*/  FFMA.SAT R10, R13, R2, 0.5 ;  /* 0x3f0000000d0a7423 */ /* 0x000fc60000002002 */
[----:B------:R-:W-:Y:S01]  /*11b0*/  FADD R2, R8, -12583039 ;  /* 0xcb40007f08027421 */ /* 0x000fe20000000000 */
[----:B------:R-:W-:Y:S01]  /*11c0*/  FFMA.RM R10, R10, R11, 12582913 ;  /* 0x4b4000010a0a7423 */ /* 0x000fe2000000400b */
[----:B------:R-:W-:Y:S02]  /*11d0*/  SHF.L.U32 R8, R8, 0x17, RZ ;  /* 0x0000001708087819 */ /* 0x000fe400000006ff */
[C---:B------:R-:W-:Y:S01]  /*11e0*/  FFMA R2, R9.reuse, 1.4426950216293334961, -R2 ;  /* 0x3fb8aa3b09027823 */ /* 0x040fe20000000802 */
[C---:B------:R-:W-:Y:S01]  /*11f0*/  FADD R6, R10.reuse, -12583039 ;  /* 0xcb40007f0a067421 */ /* 0x040fe20000000000 */
[----:B------:R-:W-:Y:S02]  /*1200*/  SHF.L.U32 R10, R10, 0x17, RZ ;  /* 0x000000170a0a7819 */ /* 0x000fe400000006ff */
[----:B------:R-:W-:Y:S01]  /*1210*/  FFMA R2, R9, 1.925963033500011079e-08, R2 ;  /* 0x32a5706009027823 */ /* 0x000fe20000000002 */
[----:B------:R-:W-:-:S04]  /*1220*/  FFMA R6, R13, 1.4426950216293334961, -R6 ;  /* 0x3fb8aa3b0d067823 */ /* 0x000fc80000000806 */
[----:B------:R-:W-:Y:S01]  /*1230*/  FFMA R6, R13, 1.925963033500011079e-08, R6 ;  /* 0x32a570600d067823 */ /* 0x000fe20000000006 */
[----:B------:R-:W0:Y:S08]  /*1240*/  MUFU.EX2 R2, R2 ;  /* 0x0000000200027308 */ /* 0x000e300000000800 */
[----:B------:R-:W1:Y:S01]  /*1250*/  MUFU.EX2 R6, R6 ;  /* 0x0000000600067308 */ /* 0x000e620000000800 */
[----:B0-----:R-:W-:-:S04]  /*1260*/  FFMA R3, R8, R2, R3 ;  /* 0x0000000208037223 */ /* 0x001fc80000000003 */
[----:B-1----:R-:W-:-:S07]  /*1270*/  FFMA R3, R10, R6, R3 ;  /* 0x000000060a037223 */ /* 0x002fce0000000003 */
.L_x_10:
[----:B------:R-:W-:Y:S05]  /*1280*/  BRA.U UP1, `(.L_x_6) ;  /* 0x00000001013c7547 */ /* 0x000fea000b800000 */
[----:B------:R-:W0:Y:S01]  /*1290*/  LDC.64 R6, c[0x0][0x380] ;  /* 0x0000e000ff067b82 */ /* 0x000e220000000a00 */
[----:B------:R-:W-:-:S05]  /*12a0*/  IADD3 R9, PT, PT, R0, UR4, RZ ;  /* 0x0000000400097c10 */ /* 0x000fca000fffe0ff */
[----:B0-----:R-:W-:-:S06]  /*12b0*/  IMAD.WIDE R6, R9, 0x4, R6 ;  /* 0x0000000409067825 */ /* 0x001fcc00078e0206 */
[----:B------:R-:W2:Y:S01]  /*12c0*/  LDG.E R7, desc[UR10][R6.64] ;  /* 0x0000000a06077981 */ /* 0x000ea2000c1e1900 */
[----:B------:R-:W-:Y:S01]  /*12d0*/  HFMA2 R9, -RZ, RZ, 0.96630859375, -0.0022525787353515625 ;  /* 0x3bbb989dff097431 */ /* 0x000fe200000001ff */
[----:B------:R-:W-:Y:S01]  /*12e0*/  MOV R11, 0x437c0000 ;  /* 0x437c0000000b7802 */ /* 0x000fe20000000f00 */
[----:B--2---:R-:W-:-:S04]  /*12f0*/  FADD R0, R7, -R4 ;  /* 0x8000000407007221 */ /* 0x004fc80000000000 */
[----:B------:R-:W-:-:S04]  /*1300*/  FFMA.SAT R2, R0, R9, 0.5 ;  /* 0x3f00000000027423 */ /* 0x000fc80000002009 */
[----:B------:R-:W-:-:S04]  /*1310*/  FFMA.RM R2, R2, R11, 12582913 ;  /* 0x4b40000102027423 */ /* 0x000fc8000000400b */
[C---:B------:R-:W-:Y:S01]  /*1320*/  FADD R9, R2.reuse, -12583039 ;  /* 0xcb40007f02097421 */ /* 0x040fe20000000000 */
[----:B------:R-:W-:-:S03]  /*1330*/  SHF.L.U32 R2, R2, 0x17, RZ ;  /* 0x0000001702027819 */ /* 0x000fc600000006ff */
[----:B------:R-:W-:-:S04]  /*1340*/  FFMA R9, R0, 1.4426950216293334961, -R9 ;  /* 0x3fb8aa3b00097823 */ /* 0x000fc80000000809 */
[----:B------:R-:W-:-:S06]  /*1350*/  FFMA R9, R0, 1.925963033500011079e-08, R9 ;  /* 0x32a5706000097823 */ /* 0x000fcc0000000009 */
[----:B------:R-:W0:Y:S02]  /*1360*/  MUFU.EX2 R9, R9 ;  /* 0x0000000900097308 */ /* 0x000e240000000800 */
[----:B0-----:R-:W-:-:S07]  /*1370*/  FFMA R3, R2, R9, R3 ;  /* 0x0000000902037223 */ /* 0x001fce0000000003 */
.L_x_6:
[----:B------:R-:W0:Y:S02]  /*1380*/  LDC R0, c[0x0][0x394] ;  /* 0x0000e500ff007b82 */ /* 0x000e240000000800 */
[----:B0-----:R-:W-:-:S13]  /*1390*/  ISETP.GE.AND P0, PT, R0, 0x1, PT ;  /* 0x000000010000780c */ /* 0x001fda0003f06270 */
[----:B------:R-:W-:Y:S05]  /*13a0*/  @!P0 EXIT ;  /* 0x000000000000894d */ /* 0x000fea0003800000 */
[C---:B------:R-:W-:Y:S01]  /*13b0*/  ISETP.GE.U32.AND P0, PT, R0.reuse, 0x8, PT ;  /* 0x000000080000780c */ /* 0x040fe20003f06070 */
[----:B------:R-:W-:Y:S02]  /*13c0*/  HFMA2 R6, -RZ, RZ, 0, 0 ;  /* 0x00000000ff067431 */ /* 0x000fe400000001ff */
[----:B------:R-:W-:Y:S01]  /*13d0*/  IMAD R5, R5, R0, RZ ;  /* 0x0000000005057224 */ /* 0x000fe200078e02ff */
[----:B------:R-:W-:-:S09]  /*13e0*/  LOP3.LUT R19, R0, 0x7, RZ, 0xc0, !PT ;  /* 0x0000000700137812 */ /* 0x000fd200078ec0ff */
[----:B------:R-:W-:Y:S05]  /*13f0*/  @!P0 BRA `(.L_x_11) ;  /* 0x0000000c00888947 */ /* 0x000fea0003800000 */
[----:B------:R-:W0:Y:S01]  /*1400*/  LDCU.128 UR4, c[0x0][0x380] ;  /* 0x00007000ff0477ac */ /* 0x000e220008000c00 */
[----:B------:R-:W-:Y:S02]  /*1410*/  LOP3.LUT R6, R0, 0x7ffffff8, RZ, 0xc0, !PT ;  /* 0x7ffffff800067812 */ /* 0x000fe400078ec0ff */
[----:B------:R-:W-:Y:S02]  /*1420*/  MOV R18, R5 ;  /* 0x0000000500127202 */ /* 0x000fe40000000f00 */
[----:B------:R-:W-:Y:S01]  /*1430*/  IADD3 R16, PT, PT, -R6, RZ, RZ ;  /* 0x000000ff06107210 */ /* 0x000fe20007ffe1ff */
[----:B0-----:R-:W-:Y:S02]  /*1440*/  UIADD3 UR8, UP1, UPT, UR4, 0x10, URZ ;  /* 0x0000001004087890 */ /* 0x001fe4000ff3e0ff */
[----:B------:R-:W-:Y:S02]  /*1450*/  UIADD3 UR4, UP0, UPT, UR6, 0x10, URZ ;  /* 0x0000001006047890 */ /* 0x000fe4000ff1e0ff */
[----:B------:R-:W-:-:S02]  /*1460*/  UIADD3.X UR6, UPT, UPT, URZ, UR5, URZ, UP1, !UPT ;  /* 0x00000005ff067290 */ /* 0x000fc40008ffe4ff */
[----:B------:R-:W-:-:S12]  /*1470*/  UIADD3.X UR5, UPT, UPT, URZ, UR7, URZ, UP0, !UPT ;  /* 0x00000007ff057290 */ /* 0x000fd800087fe4ff */
.L_x_28:
[----:B------:R-:W-:Y:S02]  /*1480*/  MOV R14, UR8 ;  /* 0x00000008000e7c02 */ /* 0x000fe40008000f00 */
[----:B------:R-:W-:-:S03]  /*1490*/  MOV R15, UR6 ;  /* 0x00000006000f7c02 */ /* 0x000fc60008000f00 */
[----:B------:R-:W-:-:S05]  /*14a0*/  IMAD.WIDE R14, R18, 0x4, R14 ;  /* 0x00000004120e7825 */ /* 0x000fca00078e020e */
[----:B0-----:R-:W2:Y:S01]  /*14b0*/  LDG.E R7, desc[UR10][R14.64+-0x10] ;  /* 0xfffff00a0e077981 */ /* 0x001ea2000c1e1900 */
[----:B------:R-:W-:Y:S01]  /*14c0*/  HFMA2 R9, -RZ, RZ, 3.7421875, 0 ;  /* 0x437c0000ff097431 */ /* 0x000fe200000001ff */
[----:B------:R-:W-:Y:S01]  /*14d0*/  MOV R0, 0x3bbb989d ;  /* 0x3bbb989d00007802 */ /* 0x000fe20000000f00 */
[----:B------:R-:W0:Y:S01]  /*14e0*/  MUFU.RCP R8, R3 ;  /* 0x0000000300087308 */ /* 0x000e220000001000 */
[----:B------:R-:W-:Y:S01]  /*14f0*/  MOV R10, UR4 ;  /* 0x00000004000a7c02 */ /* 0x000fe20008000f00 */
[----:B------:R-:W-:Y:S01]  /*1500*/  BSSY.RECONVERGENT B2, `(.L_x_12) ;  /* 0x0000018000027945 */ /* 0x000fe20003800200 */
[----:B------:R-:W-:Y:S02]  /*1510*/  MOV R11, UR5 ;  /* 0x00000005000b7c02 */ /* 0x000fe40008000f00 */
[----:B------:R-:W-:Y:S01]  /*1520*/  IADD3 R16, PT, PT, R16, 0x8, RZ ;  /* 0x0000000810107810 */ /* 0x000fe20007ffe0ff */
[----:B------:R-:W-:-:S03]  /*1530*/  IMAD.WIDE R10, R18, 0x4, R10 ;  /* 0x00000004120a7825 */ /* 0x000fc600078e020a */
[----:B------:R-:W-:Y:S01]  /*1540*/  ISETP.NE.AND P2, PT, R16, RZ, PT ;  /* 0x000000ff1000720c */ /* 0x000fe20003f45270 */
[----:B--2---:R-:W-:-:S04]  /*1550*/  FADD R7, R7, -R4 ;  /* 0x8000000407077221 */ /* 0x004fc80000000000 */
[----:B------:R-:W-:-:S04]  /*1560*/  FFMA.SAT R0, R7, R0, 0.5 ;  /* 0x3f00000007007423 */ /* 0x000fc80000002000 */
[----:B------:R-:W-:Y:S01]  /*1570*/  FFMA.RM R0, R0, R9, 12582913 ;  /* 0x4b40000100007423 */ /* 0x000fe20000004009 */
[----:B0-----:R-:W-:-:S03]  /*1580*/  FFMA R9, R8, -R3, 1 ;  /* 0x3f80000008097423 */ /* 0x001fc60000000803 */
[C---:B------:R-:W-:Y:S01]  /*1590*/  FADD R2, R0.reuse, -12583039 ;  /* 0xcb40007f00027421 */ /* 0x040fe20000000000 */
[----:B------:R-:W-:Y:S01]  /*15a0*/  SHF.L.U32 R0, R0, 0x17, RZ ;  /* 0x0000001700007819 */ /* 0x000fe200000006ff */
[----:B------:R-:W-:Y:S02]  /*15b0*/  FFMA R9, R8, R9, R8 ;  /* 0x0000000908097223 */ /* 0x000fe40000000008 */
[----:B------:R-:W-:-:S04]  /*15c0*/  FFMA R2, R7, 1.4426950216293334961, -R2 ;  /* 0x3fb8aa3b07027823 */ /* 0x000fc80000000802 */
[----:B------:R-:W-:-:S04]  /*15d0*/  FFMA R2, R7, 1.925963033500011079e-08, R2 ;  /* 0x32a5706007027823 */ /* 0x000fc80000000002 */
[----:B------:R-:W0:Y:S02]  /*15e0*/  MUFU.EX2 R7, R2 ;  /* 0x0000000200077308 */ /* 0x000e240000000800 */
[----:B0-----:R-:W-:-:S06]  /*15f0*/  FMUL R0, R0, R7 ;  /* 0x0000000700007220 */ /* 0x001fcc0000400000 */
[----:B------:R-:W0:Y:S01]  /*1600*/  FCHK P0, R0, R3 ;  /* 0x0000000300007302 */ /* 0x000e220000000000 */
[----:B------:R-:W-:-:S04]  /*1610*/  FFMA R8, R0, R9, RZ ;  /* 0x0000000900087223 */ /* 0x000fc800000000ff */
[----:B------:R-:W-:-:S04]  /*1620*/  FFMA R2, R8, -R3, R0 ;  /* 0x8000000308027223 */ /* 0x000fc80000000000 */
[----:B------:R-:W-:Y:S01]  /*1630*/  FFMA R9, R9, R2, R8 ;  /* 0x0000000209097223 */ /* 0x000fe20000000008 */
[----:B0-----:R-:W-:Y:S06]  /*1640*/  @!P0 BRA `(.L_x_13) ;  /* 0x00000000000c8947 */ /* 0x001fec0003800000 */
[----:B------:R-:W-:-:S07]  /*1650*/  MOV R2, 0x1670 ;  /* 0x0000167000027802 */ /* 0x000fce0000000f00 */
[----:B------:R-:W-:Y:S05]  /*1660*/  CALL.REL.NOINC `($__internal_0_$__cuda_sm3x_div_rn_noftz_f32_slowpath) ;  /* 0x0000001800447944 */ /* 0x000fea0003c00000 */
[----:B------:R-:W-:-:S07]  /*1670*/  MOV R9, R7 ;  /* 0x0000000700097202 */ /* 0x000fce0000000f00 */
.L_x_13:
[----:B------:R-:W-:Y:S05]  /*1680*/  BSYNC.RECONVERGENT B2 ;  /* 0x0000000000027941 */ /* 0x000fea0003800200 */
.L_x_12:
[----:B------:R0:W-:Y:S04]  /*1690*/  STG.E desc[UR10][R10.64+-0x10], R9 ;  /* 0xfffff0090a007986 */ /* 0x0001e8000c10190a */
[----:B------:R-:W2:Y:S01]  /*16a0*/  LDG.E R7, desc[UR10][R14.64+-0xc] ;  /* 0xfffff40a0e077981 */ /* 0x000ea2000c1e1900 */
[----:B------:R-:W-:Y:S01]  /*16b0*/  HFMA2 R0, -RZ, RZ, 0.96630859375, -0.0022525787353515625 ;  /* 0x3bbb989dff007431 */ /* 0x000fe200000001ff */
[----:B------:R-:W-:Y:S01]  /*16c0*/  MOV R13, 0x437c0000 ;  /* 0x437c0000000d7802 */ /* 0x000fe20000000f00 */
[----:B------:R-:W0:Y:S01]  /*16d0*/  MUFU.RCP R8, R3 ;  /* 0x0000000300087308 */ /* 0x000e220000001000 */
[----:B------:R-:W-:Y:S01]  /*16e0*/  BSSY.RECONVERGENT B2, `(.L_x_14) ;  /* 0x0000014000027945 */ /* 0x000fe20003800200 */
[----:B0-----:R-:W-:Y:S01]  /*16f0*/  FFMA R9, R8, -R3, 1 ;  /* 0x3f80000008097423 */ /* 0x001fe20000000803 */
[----:B--2---:R-:W-:-:S04]  /*1700*/  FADD R7, R7, -R4 ;  /* 0x8000000407077221 */ /* 0x004fc80000000000 */
[----:B------:R-:W-:-:S04]  /*1710*/  FFMA.SAT R0, R7, R0, 0.5 ;  /* 0x3f00000007007423 */ /* 0x000fc80000002000 */
[----:B------:R-:W-:-:S04]  /*1720*/  FFMA.RM R0, R0, R13, 12582913 ;  /* 0x4b40000100007423 */ /* 0x000fc8000000400d */
[C---:B------:R-:W-:Y:S01]  /*1730*/  FADD R2, R0.reuse, -12583039 ;  /* 0xcb40007f00027421 */ /* 0x040fe20000000000 */
[----:B------:R-:W-:-:S03]  /*1740*/  SHF.L.U32 R0, R0, 0x17, RZ ;  /* 0x0000001700007819 */ /* 0x000fc600000006ff */
[----:B------:R-:W-:-:S04]  /*1750*/  FFMA R2, R7, 1.4426950216293334961, -R2 ;  /* 0x3fb8aa3b07027823 */ /* 0x000fc80000000802 */
[----:B------:R-:W-:-:S04]  /*1760*/  FFMA R2, R7, 1.925963033500011079e-08, R2 ;  /* 0x32a5706007027823 */ /* 0x000fc80000000002 */
[----:B------:R-:W0:Y:S02]  /*1770*/  MUFU.EX2 R7, R2 ;  /* 0x0000000200077308 */ /* 0x000e240000000800 */
[----:B0-----:R-:W-:Y:S01]  /*1780*/  FMUL R12, R0, R7 ;  /* 0x00000007000c7220 */ /* 0x001fe20000400000 */
[----:B------:R-:W-:-:S05]  /*1790*/  FFMA R0, R8, R9, R8 ;  /* 0x0000000908007223 */ /* 0x000fca0000000008 */
[----:B------:R-:W0:Y:S01]  /*17a0*/  FCHK P0, R12, R3 ;  /* 0x000000030c007302 */ /* 0x000e220000000000 */
[----:B------:R-:W-:-:S04]  /*17b0*/  FFMA R7, R0, R12, RZ ;  /* 0x0000000c00077223 */ /* 0x000fc800000000ff */
[----:B------:R-:W-:-:S04]  /*17c0*/  FFMA R8, R7, -R3, R12 ;  /* 0x8000000307087223 */ /* 0x000fc8000000000c */
[----:B------:R-:W-:Y:S01]  /*17d0*/  FFMA R7, R0, R8, R7 ;  /* 0x0000000800077223 */ /* 0x000fe20000000007 */
[----:B0-----:R-:W-:Y:S06]  /*17e0*/  @!P0 BRA `(.L_x_15) ;  /* 0x00000000000c8947 */ /* 0x001fec0003800000 */
[----:B------:R-:W-:Y:S02]  /*17f0*/  MOV R0, R12 ;  /* 0x0000000c00007202 */ /* 0x000fe40000000f00 */
[----:B------:R-:W-:-:S07]  /*1800*/  MOV R2, 0x1820 ;  /* 0x0000182000027802 */ /* 0x000fce0000000f00 */
[----:B------:R-:W-:Y:S05]  /*1810*/  CALL.REL.NOINC `($__internal_0_$__cuda_sm3x_div_rn_noftz_f32_slowpath) ;  /* 0x0000001400d87944 */ /* 0x000fea0003c00000 */
.L_x_15:
[----:B------:R-:W-:Y:S05]  /*1820*/  BSYNC.RECONVERGENT B2 ;  /* 0x0000000000027941 */ /* 0x000fea0003800200 */
.L_x_14:
[----:B------:R0:W-:Y:S04]  /*1830*/  STG.E desc[UR10][R10.64+-0xc], R7 ;  /* 0xfffff4070a007986 */ /* 0x0001e8000c10190a */
[----:B------:R-:W2:Y:S01]  /*1840*/  LDG.E R9, desc[UR10][R14.64+-0x8] ;  /* 0xfffff80a0e097981 */ /* 0x000ea2000c1e1900 */
[----:B------:R-:W-:Y:S01]  /*1850*/  HFMA2 R0, -RZ, RZ, 0.96630859375, -0.0022525787353515625 ;  /* 0x3bbb989dff007431 */ /* 0x000fe200000001ff */
[----:B------:R-:W-:Y:S01]  /*1860*/  MOV R13, 0x437c0000 ;  /* 0x437c0000000d7802 */ /* 0x000fe20000000f00 */
[----:B------:R-:W1:Y:S01]  /*1870*/  MUFU.RCP R8, R3 ;  /* 0x0000000300087308 */ /* 0x000e620000001000 */
[----:B------:R-:W-:Y:S01]  /*1880*/  BSSY.RECONVERGENT B2, `(.L_x_16) ;  /* 0x0000014000027945 */ /* 0x000fe20003800200 */
[----:B--2---:R-:W-:-:S04]  /*1890*/  FADD R9, R9, -R4 ;  /* 0x8000000409097221 */ /* 0x004fc80000000000 */
[----:B------:R-:W-:-:S04]  /*18a0*/  FFMA.SAT R0, R9, R0, 0.5 ;  /* 0x3f00000009007423 */ /* 0x000fc80000002000 */
[----:B------:R-:W-:-:S04]  /*18b0*/  FFMA.RM R0, R0, R13, 12582913 ;  /* 0x4b40000100007423 */ /* 0x000fc8000000400d */
[C---:B------:R-:W-:Y:S01]  /*18c0*/  FADD R2, R0.reuse, -12583039 ;  /* 0xcb40007f00027421 */ /* 0x040fe20000000000 */
[----:B------:R-:W-:-:S03]  /*18d0*/  SHF.L.U32 R0, R0, 0x17, RZ ;  /* 0x0000001700007819 */ /* 0x000fc600000006ff */
[----:B------:R-:W-:-:S04]  /*18e0*/  FFMA R2, R9, 1.4426950216293334961, -R2 ;  /* 0x3fb8aa3b09027823 */ /* 0x000fc80000000802 */
[----:B------:R-:W-:Y:S01]  /*18f0*/  FFMA R2, R9, 1.925963033500011079e-08, R2 ;  /* 0x32a5706009027823 */ /* 0x000fe20000000002 */
[----:B-1----:R-:W-:-:S03]  /*1900*/  FFMA R9, R8, -R3, 1 ;  /* 0x3f80000008097423 */ /* 0x002fc60000000803 */
[----:B0-----:R-:W0:Y:S02]  /*1910*/  MUFU.EX2 R7, R2 ;  /* 0x0000000200077308 */ /* 0x001e240000000800 */
        /* <DEDUP_REMOVED lines=10> */
.L_x_17:
[----:B------:R-:W-:Y:S05]  /*19c0*/  BSYNC.RECONVERGENT B2 ;  /* 0x0000000000027941 */ /* 0x000fea0003800200 */
.L_x_16:
        /* <DEDUP_REMOVED lines=25> */
.L_x_19:
[----:B------:R-:W-:Y:S05]  /*1b60*/  BSYNC.RECONVERGENT B2 ;  /* 0x0000000000027941 */ /* 0x000fea0003800200 */
.L_x_18:
        /* <DEDUP_REMOVED lines=25> */
.L_x_21:
[----:B------:R-:W-:Y:S05]  /*1d00*/  BSYNC.RECONVERGENT B2 ;  /* 0x0000000000027941 */ /* 0x000fea0003800200 */
.L_x_20:
        /* <DEDUP_REMOVED lines=25> */
.L_x_23:
[----:B------:R-:W-:Y:S05]  /*1ea0*/  BSYNC.RECONVERGENT B2 ;  /* 0x0000000000027941 */ /* 0x000fea0003800200 */
.L_x_22:
        /* <DEDUP_REMOVED lines=25> */
.L_x_25:
[----:B------:R-:W-:Y:S05]  /*2040*/  BSYNC.RECONVERGENT B2 ;  /* 0x0000000000027941 */ /* 0x000fea0003800200 */
.L_x_24:
        /* <DEDUP_REMOVED lines=13> */
[----:B------:R-:W-:Y:S01]  /*2120*/  FFMA R9, R0, 1.925963033500011079e-08, R9 ;  /* 0x32a5706000097823 */ /* 0x000fe20000000009 */
[----:B------:R-:W-:-:S05]  /*2130*/  FFMA R0, R8, R7, R8 ;  /* 0x0000000708007223 */ /* 0x000fca0000000008 */
[----:B------:R-:W0:Y:S02]  /*2140*/  MUFU.EX2 R9, R9 ;  /* 0x0000000900097308 */ /* 0x000e240000000800 */
[----:B0-----:R-:W-:-:S06]  /*2150*/  FMUL R13, R2, R9 ;  /* 0x00000009020d7220 */ /* 0x001fcc0000400000 */
        /* <DEDUP_REMOVED lines=8> */
.L_x_27:
[----:B------:R-:W-:Y:S05]  /*21e0*/  BSYNC.RECONVERGENT B2 ;  /* 0x0000000000027941 */ /* 0x000fea0003800200 */
.L_x_26:
[----:B------:R0:W-:Y:S01]  /*21f0*/  STG.E desc[UR10][R10.64+0xc], R7 ;  /* 0x00000c070a007986 */ /* 0x0001e2000c10190a */
[----:B------:R-:W-:Y:S01]  /*2200*/  IADD3 R18, PT, PT, R18, 0x8, RZ ;  /* 0x0000000812127810 */ /* 0x000fe20007ffe0ff */
[----:B------:R-:W-:Y:S06]  /*2210*/  @P2 BRA `(.L_x_28) ;  /* 0xfffffff000982947 */ /* 0x000fec000383ffff */
.L_x_11:
[----:B------:R-:W-:-:S13]  /*2220*/  ISETP.NE.AND P0, PT, R19, RZ, PT ;  /* 0x000000ff1300720c */ /* 0x000fda0003f05270 */
[----:B------:R-:W-:Y:S05]  /*2230*/  @!P0 EXIT ;  /* 0x000000000000894d */ /* 0x000fea0003800000 */
[----:B------:R-:W1:Y:S01]  /*2240*/  LDCU UR4, c[0x0][0x394] ;  /* 0x00007280ff0477ac */ /* 0x000e620008000800 */
[----:B------:R-:W-:Y:S01]  /*2250*/  ISETP.GE.U32.AND P0, PT, R19, 0x4, PT ;  /* 0x000000041300780c */ /* 0x000fe20003f06070 */
[----:B-1----:R-:W-:-:S12]  /*2260*/  ULOP3.LUT UR4, UR4, 0x3, URZ, 0xc0, !UPT ;  /* 0x0000000304047892 */ /* 0x002fd8000f8ec0ff */
[----:B------:R-:W-:Y:S05]  /*2270*/  @!P0 BRA `(.L_x_29) ;  /* 0x0000000400b88947 */ /* 0x000fea0003800000 */
[----:B------:R-:W1:Y:S01]  /*2280*/  LDC.64 R14, c[0x0][0x380] ;  /* 0x0000e000ff0e7b82 */ /* 0x000e620000000a00 */
[----:B0-----:R-:W-:-:S05]  /*2290*/  IADD3 R10, PT, PT, R5, R6, RZ ;  /* 0x00000006050a7210 */ /* 0x001fca0007ffe0ff */
[----:B-1----:R-:W-:-:S05]  /*22a0*/  IMAD.WIDE R14, R10, 0x4, R14 ;  /* 0x000000040a0e7825 */ /* 0x002fca00078e020e */
[----:B------:R-:W2:Y:S01]  /*22b0*/  LDG.E R7, desc[UR10][R14.64] ;  /* 0x0000000a0e077981 */ /* 0x000ea2000c1e1900 */
[----:B------:R-:W-:Y:S01]  /*22c0*/  HFMA2 R0, -RZ, RZ, 0.96630859375, -0.0022525787353515625 ;  /* 0x3bbb989dff007431 */ /* 0x000fe200000001ff */
[----:B------:R-:W-:Y:S01]  /*22d0*/  MOV R9, 0x437c0000 ;  /* 0x437c000000097802 */ /* 0x000fe20000000f00 */
[----:B------:R-:W0:Y:S01]  /*22e0*/  MUFU.RCP R8, R3 ;  /* 0x0000000300087308 */ /* 0x000e220000001000 */
[----:B------:R-:W-:Y:S01]  /*22f0*/  BSSY.RECONVERGENT B2, `(.L_x_30) ;  /* 0x0000014000027945 */ /* 0x000fe20003800200 */
[----:B--2---:R-:W-:-:S04]  /*2300*/  FADD R7, R7, -R4 ;  /* 0x8000000407077221 */ /* 0x004fc80000000000 */
[----:B------:R-:W-:-:S04]  /*2310*/  FFMA.SAT R0, R7, R0, 0.5 ;  /* 0x3f00000007007423 */ /* 0x000fc80000002000 */
[----:B------:R-:W-:Y:S01]  /*2320*/  FFMA.RM R0, R0, R9, 12582913 ;  /* 0x4b40000100007423 */ /* 0x000fe20000004009 */
[----:B0-----:R-:W-:-:S03]  /*2330*/  FFMA R9, R8, -R3, 1 ;  /* 0x3f80000008097423 */ /* 0x001fc60000000803 */
        /* <DEDUP_REMOVED lines=15> */
.L_x_31:
[----:B------:R-:W-:Y:S05]  /*2430*/  BSYNC.RECONVERGENT B2 ;  /* 0x0000000000027941 */ /* 0x000fea0003800200 */
.L_x_30:
[----:B------:R-:W0:Y:S02]  /*2440*/  LDC.64 R8, c[0x0][0x388] ;  /* 0x0000e200ff087b82 */ /* 0x000e240000000a00 */
[----:B0-----:R-:W-:-:S05]  /*2450*/  IMAD.WIDE R10, R10, 0x4, R8 ;  /* 0x000000040a0a7825 */ /* 0x001fca00078e0208 */
        /* <DEDUP_REMOVED lines=25> */
.L_x_33:
[----:B------:R-:W-:Y:S05]  /*25f0*/  BSYNC.RECONVERGENT B2 ;  /* 0x0000000000027941 */ /* 0x000fea0003800200 */
.L_x_32:
        /* <DEDUP_REMOVED lines=25> */
.L_x_35:
[----:B------:R-:W-:Y:S05]  /*2790*/  BSYNC.RECONVERGENT B2 ;  /* 0x0000000000027941 */ /* 0x000fea0003800200 */
.L_x_34:
        /* <DEDUP_REMOVED lines=25> */
.L_x_37:
[----:B------:R-:W-:Y:S05]  /*2930*/  BSYNC.RECONVERGENT B2 ;  /* 0x0000000000027941 */ /* 0x000fea0003800200 */
.L_x_36:
[----:B------:R1:W-:Y:S01]  /*2940*/  STG.E desc[UR10][R10.64+0xc], R7 ;  /* 0x00000c070a007986 */ /* 0x0003e2000c10190a */
[----:B------:R-:W-:-:S07]  /*2950*/  IADD3 R6, PT, PT, R6, 0x4, RZ ;  /* 0x0000000406067810 */ /* 0x000fce0007ffe0ff */
.L_x_29:
[----:B------:R-:W-:-:S13]  /*2960*/  ISETP.NE.AND P0, PT, RZ, UR4, PT ;  /* 0x00000004ff007c0c */ /* 0x000fda000bf05270 */
[----:B------:R-:W-:Y:S05]  /*2970*/  @!P0 EXIT ;  /* 0x000000000000894d */ /* 0x000fea0003800000 */
[----:B------:R-:W-:-:S09]  /*2980*/  UISETP.NE.AND UP0, UPT, UR4, 0x1, UPT ;  /* 0x000000010400788c */ /* 0x000fd2000bf05270 */
[----:B------:R-:W-:Y:S05]  /*2990*/  BRA.U !UP0, `(.L_x_38) ;  /* 0x0000000108e87547 */ /* 0x000fea000b800000 */
[----:B------:R-:W2:Y:S01]  /*29a0*/  LDC.64 R14, c[0x0][0x380] ;  /* 0x0000e000ff0e7b82 */ /* 0x000ea20000000a00 */
[----:B01----:R-:W-:-:S05]  /*29b0*/  IADD3 R10, PT, PT, R5, R6, RZ ;  /* 0x00000006050a7210 */ /* 0x003fca0007ffe0ff */
[----:B--2---:R-:W-:-:S05]  /*29c0*/  IMAD.WIDE R14, R10, 0x4, R14 ;  /* 0x000000040a0e7825 */ /* 0x004fca00078e020e */
        /* <DEDUP_REMOVED lines=24> */
.L_x_40:
[----:B------:R-:W-:Y:S05]  /*2b50*/  BSYNC.RECONVERGENT B2 ;  /* 0x0000000000027941 */ /* 0x000fea0003800200 */
.L_x_39:
[----:B------:R-:W0:Y:S02]  /*2b60*/  LDC.64 R8, c[0x0][0x388] ;  /* 0x0000e200ff087b82 */ /* 0x000e240000000a00 */
[----:B0-----:R-:W-:-:S05]  /*2b70*/  IMAD.WIDE R10, R10, 0x4, R8 ;  /* 0x000000040a0a7825 */ /* 0x001fca00078e0208 */
        /* <DEDUP_REMOVED lines=25> */
.L_x_42:
[----:B------:R-:W-:Y:S05]  /*2d10*/  BSYNC.RECONVERGENT B2 ;  /* 0x0000000000027941 */ /* 0x000fea0003800200 */
.L_x_41:
[----:B------:R2:W-:Y:S01]  /*2d20*/  STG.E desc[UR10][R10.64+0x4], R7 ;  /* 0x000004070a007986 */ /* 0x0005e2000c10190a */
[----:B------:R-:W-:-:S07]  /*2d30*/  IADD3 R6, PT, PT, R6, 0x2, RZ ;  /* 0x0000000206067810 */ /* 0x000fce0007ffe0ff */
.L_x_38:
[----:B------:R-:W3:Y:S02]  /*2d40*/  LDC R0, c[0x0][0x394] ;  /* 0x0000e500ff007b82 */ /* 0x000ee40000000800 */
[----:B---3--:R-:W-:-:S04]  /*2d50*/  LOP3.LUT R0, R0, 0x1, RZ, 0xc0, !PT ;  /* 0x0000000100007812 */ /* 0x008fc800078ec0ff */
[----:B------:R-:W-:-:S13]  /*2d60*/  ISETP.NE.U32.AND P0, PT, R0, 0x1, PT ;  /* 0x000000010000780c */ /* 0x000fda0003f05070 */
[----:B------:R-:W-:Y:S05]  /*2d70*/  @P0 EXIT ;  /* 0x000000000000094d */ /* 0x000fea0003800000 */
[----:B------:R-:W0:Y:S01]  /*2d80*/  LDC.64 R8, c[0x0][0x380] ;  /* 0x0000e000ff087b82 */ /* 0x000e220000000a00 */
[----:B------:R-:W-:-:S05]  /*2d90*/  IADD3 R5, PT, PT, R5, R6, RZ ;  /* 0x0000000605057210 */ /* 0x000fca0007ffe0ff */
[----:B012---:R-:W-:-:S06]  /*2da0*/  IMAD.WIDE R6, R5, 0x4, R8 ;  /* 0x0000000405067825 */ /* 0x007fcc00078e0208 */
[----:B------:R-:W2:Y:S01]  /*2db0*/  LDG.E R7, desc[UR10][R6.64] ;  /* 0x0000000a06077981 */ /* 0x000ea2000c1e1900 */
[----:B------:R-:W-:Y:S01]  /*2dc0*/  HFMA2 R9, -RZ, RZ, 0.96630859375, -0.0022525787353515625 ;  /* 0x3bbb989dff097431 */ /* 0x000fe200000001ff */
[----:B------:R-:W-:Y:S01]  /*2dd0*/  MOV R11, 0x437c0000 ;  /* 0x437c0000000b7802 */ /* 0x000fe20000000f00 */
[----:B------:R-:W0:Y:S01]  /*2de0*/  MUFU.RCP R2, R3 ;  /* 0x0000000300027308 */ /* 0x000e220000001000 */
[----:B------:R-:W-:Y:S01]  /*2df0*/  BSSY.RECONVERGENT B2, `(.L_x_43) ;  /* 0x0000014000027945 */ /* 0x000fe20003800200 */
[----:B--2---:R-:W-:Y:S01]  /*2e00*/  FADD R4, R7, -R4 ;  /* 0x8000000407047221 */ /* 0x004fe20000000000 */
[----:B0-----:R-:W-:-:S03]  /*2e10*/  FFMA R7, R2, -R3, 1 ;  /* 0x3f80000002077423 */ /* 0x001fc60000000803 */
[----:B------:R-:W-:-:S04]  /*2e20*/  FFMA.SAT R0, R4, R9, 0.5 ;  /* 0x3f00000004007423 */ /* 0x000fc80000002009 */
[----:B------:R-:W-:-:S04]  /*2e30*/  FFMA.RM R0, R0, R11, 12582913 ;  /* 0x4b40000100007423 */ /* 0x000fc8000000400b */
[C---:B------:R-:W-:Y:S01]  /*2e40*/  FADD R9, R0.reuse, -12583039 ;  /* 0xcb40007f00097421 */ /* 0x040fe20000000000 */
[----:B------:R-:W-:-:S03]  /*2e50*/  SHF.L.U32 R0, R0, 0x17, RZ ;  /* 0x0000001700007819 */ /* 0x000fc600000006ff */
[----:B------:R-:W-:-:S04]  /*2e60*/  FFMA R9, R4, 1.4426950216293334961, -R9 ;  /* 0x3fb8aa3b04097823 */ /* 0x000fc80000000809 */
[----:B------:R-:W-:-:S06]  /*2e70*/  FFMA R9, R4, 1.925963033500011079e-08, R9 ;  /* 0x32a5706004097823 */ /* 0x000fcc0000000009 */
        /* <DEDUP_REMOVED lines=11> */
.L_x_44:
[----:B------:R-:W-:Y:S05]  /*2f30*/  BSYNC.RECONVERGENT B2 ;  /* 0x0000000000027941 */ /* 0x000fea0003800200 */
.L_x_43:
[----:B------:R-:W0:Y:S02]  /*2f40*/  LDC.64 R2, c[0x0][0x388] ;  /* 0x0000e200ff027b82 */ /* 0x000e240000000a00 */
[----:B0-----:R-:W-:-:S05]  /*2f50*/  IMAD.WIDE R2, R5, 0x4, R2 ;  /* 0x0000000405027825 */ /* 0x001fca00078e0202 */
[----:B------:R-:W-:Y:S01]  /*2f60*/  STG.E desc[UR10][R2.64], R7 ;  /* 0x0000000702007986 */ /* 0x000fe2000c10190a */
[----:B------:R-:W-:Y:S05]  /*2f70*/  EXIT ;  /* 0x000000000000794d */ /* 0x000fea0003800000 */
        .weak           $__internal_0_$__cuda_sm3x_div_rn_noftz_f32_slowpath
        .type           $__internal_0_$__cuda_sm3x_div_rn_noftz_f32_slowpath,@function
        .size           $__internal_0_$__cuda_sm3x_div_rn_noftz_f32_slowpath,(.L_x_57 - $__internal_0_$__cuda_sm3x_div_rn_noftz_f32_slowpath)
$__internal_0_$__cuda_sm3x_div_rn_noftz_f32_slowpath:
[----:B------:R-:W-:Y:S01]  /*2f80*/  SHF.R.U32.HI R7, RZ, 0x17, R3 ;  /* 0x00000017ff077819 */ /* 0x000fe20000011603 */
[----:B------:R-:W-:Y:S01]  /*2f90*/  BSSY.RECONVERGENT B0, `(.L_x_45) ;  /* 0x0000063000007945 */ /* 0x000fe20003800200 */
[----:B------:R-:W-:Y:S02]  /*2fa0*/  SHF.R.U32.HI R9, RZ, 0x17, R0 ;  /* 0x00000017ff097819 */ /* 0x000fe40000011600 */
[----:B------:R-:W-:Y:S02]  /*2fb0*/  LOP3.LUT R7, R7, 0xff, RZ, 0xc0, !PT ;  /* 0x000000ff07077812 */ /* 0x000fe400078ec0ff */
[----:B------:R-:W-:Y:S02]  /*2fc0*/  LOP3.LUT R9, R9, 0xff, RZ, 0xc0, !PT ;  /* 0x000000ff09097812 */ /* 0x000fe400078ec0ff */
[----:B------:R-:W-:Y:S02]  /*2fd0*/  IADD3 R12, PT, PT, R7, -0x1, RZ ;  /* 0xffffffff070c7810 */ /* 0x000fe40007ffe0ff */
[----:B------:R-:W-:-:S02]  /*2fe0*/  IADD3 R13, PT, PT, R9, -0x1, RZ ;  /* 0xffffffff090d7810 */ /* 0x000fc40007ffe0ff */
[----:B------:R-:W-:Y:S02]  /*2ff0*/  ISETP.GT.U32.AND P0, PT, R12, 0xfd, PT ;  /* 0x000000fd0c00780c */ /* 0x000fe40003f04070 */
[----:B------:R-:W-:Y:S02]  /*3000*/  MOV R17, R3 ;  /* 0x0000000300117202 */ /* 0x000fe40000000f00 */
[----:B------:R-:W-:-:S13]  /*3010*/  ISETP.GT.U32.OR P0, PT, R13, 0xfd, P0 ;  /* 0x000000fd0d00780c */ /* 0x000fda0000704470 */
[----:B------:R-:W-:Y:S01]  /*3020*/  @!P0 MOV R8, RZ ;  /* 0x000000ff00088202 */ /* 0x000fe20000000f00 */
[----:B------:R-:W-:Y:S06]  /*3030*/  @!P0 BRA `(.L_x_46) ;  /* 0x00000000005c8947 */ /* 0x000fec0003800000 */
[----:B------:R-:W-:Y:S02]  /*3040*/  FSETP.GTU.FTZ.AND P0, PT, |R0|, +INF , PT ;  /* 0x7f8000000000780b */ /* 0x000fe40003f1c200 */
[----:B------:R-:W-:-:S04]  /*3050*/  FSETP.GTU.FTZ.AND P1, PT, |R3|, +INF , PT ;  /* 0x7f8000000300780b */ /* 0x000fc80003f3c200 */
[----:B------:R-:W-:-:S13]  /*3060*/  PLOP3.LUT P0, PT, P0, P1, PT, 0xf8, 0x8f ;  /* 0x00000000008f781c */ /* 0x000fda0000703f70 */
[----:B------:R-:W-:Y:S05]  /*3070*/  @P0 BRA `(.L_x_47) ;  /* 0x00000004004c0947 */ /* 0x000fea0003800000 */
[----:B------:R-:W-:-:S13]  /*3080*/  LOP3.LUT P0, RZ, R17, 0x7fffffff, R0, 0xc8, !PT ;  /* 0x7fffffff11ff7812 */ /* 0x000fda000780c800 */
[----:B------:R-:W-:Y:S05]  /*3090*/  @!P0 BRA `(.L_x_48) ;  /* 0x00000004003c8947 */ /* 0x000fea0003800000 */
[C---:B------:R-:W-:Y:S02]  /*30a0*/  FSETP.NEU.FTZ.AND P3, PT, |R0|.reuse, +INF , PT ;  /* 0x7f8000000000780b */ /* 0x040fe40003f7d200 */
[----:B------:R-:W-:Y:S02]  /*30b0*/  FSETP.NEU.FTZ.AND P1, PT, |R3|, +INF , PT ;  /* 0x7f8000000300780b */ /* 0x000fe40003f3d200 */
[----:B------:R-:W-:-:S11]  /*30c0*/  FSETP.NEU.FTZ.AND P0, PT, |R0|, +INF , PT ;  /* 0x7f8000000000780b */ /* 0x000fd60003f1d200 */
[----:B------:R-:W-:Y:S05]  /*30d0*/  @!P1 BRA !P3, `(.L_x_48) ;  /* 0x00000004002c9947 */ /* 0x000fea0005800000 */
[----:B------:R-:W-:-:S04]  /*30e0*/  LOP3.LUT P3, RZ, R0, 0x7fffffff, RZ, 0xc0, !PT ;  /* 0x7fffffff00ff7812 */ /* 0x000fc8000786c0ff */
[----:B------:R-:W-:-:S13]  /*30f0*/  PLOP3.LUT P1, PT, P1, P3, PT, 0x2f, 0xf2 ;  /* 0x0000000000f2781c */ /* 0x000fda0000f26577 */
[----:B------:R-:W-:Y:S05]  /*3100*/  @P1 BRA `(.L_x_49) ;  /* 0x0000000400181947 */ /* 0x000fea0003800000 */
[----:B------:R-:W-:-:S04]  /*3110*/  LOP3.LUT P1, RZ, R17, 0x7fffffff, RZ, 0xc0, !PT ;  /* 0x7fffffff11ff7812 */ /* 0x000fc8000782c0ff */
[----:B------:R-:W-:-:S13]  /*3120*/  PLOP3.LUT P0, PT, P0, P1, PT, 0x2f, 0xf2 ;  /* 0x0000000000f2781c */ /* 0x000fda0000702577 */
[----:B------:R-:W-:Y:S05]  /*3130*/  @P0 BRA `(.L_x_50) ;  /* 0x0000000400000947 */ /* 0x000fea0003800000 */
[----:B------:R-:W-:Y:S02]  /*3140*/  ISETP.GE.AND P0, PT, R13, RZ, PT ;  /* 0x000000ff0d00720c */ /* 0x000fe40003f06270 */
[----:B------:R-:W-:-:S11]  /*3150*/  ISETP.GE.AND P1, PT, R12, RZ, PT ;  /* 0x000000ff0c00720c */ /* 0x000fd60003f26270 */
[----:B------:R-:W-:Y:S01]  /*3160*/  @P0 MOV R8, RZ ;  /* 0x000000ff00080202 */ /* 0x000fe20000000f00 */
[----:B------:R-:W-:Y:S01]  /*3170*/  @!P0 FFMA R0, R0, 1.84467440737095516160e+19, RZ ;  /* 0x5f80000000008823 */ /* 0x000fe200000000ff */
[----:B------:R-:W-:Y:S01]  /*3180*/  @!P0 MOV R8, 0xffffffc0 ;  /* 0xffffffc000088802 */ /* 0x000fe20000000f00 */
[----:B------:R-:W-:-:S03]  /*3190*/  @!P1 FFMA R17, R3, 1.84467440737095516160e+19, RZ ;  /* 0x5f80000003119823 */ /* 0x000fc600000000ff */
[----:B------:R-:W-:-:S07]  /*31a0*/  @!P1 IADD3 R8, PT, PT, R8, 0x40, RZ ;  /* 0x0000004008089810 */ /* 0x000fce0007ffe0ff */
.L_x_46:
[----:B------:R-:W-:Y:S01]  /*31b0*/  LEA R12, R7, 0xc0800000, 0x17 ;  /* 0xc0800000070c7811 */ /* 0x000fe200078eb8ff */
[----:B------:R-:W-:Y:S01]  /*31c0*/  BSSY.RECONVERGENT B1, `(.L_x_51) ;  /* 0x0000036000017945 */ /* 0x000fe20003800200 */
[----:B------:R-:W-:Y:S02]  /*31d0*/  IADD3 R9, PT, PT, R9, -0x7f, RZ ;  /* 0xffffff8109097810 */ /* 0x000fe40007ffe0ff */
[----:B------:R-:W-:-:S03]  /*31e0*/  IADD3 R21, PT, PT, -R12, R17, RZ ;  /* 0x000000110c157210 */ /* 0x000fc60007ffe1ff */
[----:B------:R-:W-:Y:S01]  /*31f0*/  IMAD R0, R9, -0x800000, R0 ;  /* 0xff80000009007824 */ /* 0x000fe200078e0200 */
[----:B------:R-:W0:Y:S01]  /*3200*/  MUFU.RCP R12, R21 ;  /* 0x00000015000c7308 */ /* 0x000e220000001000 */
[----:B------:R-:W-:Y:S01]  /*3210*/  FADD.FTZ R13, -R21, -RZ ;  /* 0x800000ff150d7221 */ /* 0x000fe20000010100 */
[----:B------:R-:W-:-:S04]  /*3220*/  IADD3 R9, PT, PT, R9, 0x7f, -R7 ;  /* 0x0000007f09097810 */ /* 0x000fc80007ffe807 */
[----:B------:R-:W-:Y:S01]  /*3230*/  IADD3 R9, PT, PT, R9, R8, RZ ;  /* 0x0000000809097210 */ /* 0x000fe20007ffe0ff */
[----:B0-----:R-:W-:-:S04]  /*3240*/  FFMA R17, R12, R13, 1 ;  /* 0x3f8000000c117423 */ /* 0x001fc8000000000d */
[----:B------:R-:W-:-:S04]  /*3250*/  FFMA R17, R12, R17, R12 ;  /* 0x000000110c117223 */ /* 0x000fc8000000000c */
[----:B------:R-:W-:-:S04]  /*3260*/  FFMA R12, R0, R17, RZ ;  /* 0x00000011000c7223 */ /* 0x000fc800000000ff */
[----:B------:R-:W-:-:S04]  /*3270*/  FFMA R20, R13, R12, R0 ;  /* 0x0000000c0d147223 */ /* 0x000fc80000000000 */
[----:B------:R-:W-:-:S04]  /*3280*/  FFMA R20, R17, R20, R12 ;  /* 0x0000001411147223 */ /* 0x000fc8000000000c */
[----:B------:R-:W-:-:S04]  /*3290*/  FFMA R13, R13, R20, R0 ;  /* 0x000000140d0d7223 */ /* 0x000fc80000000000 */
[----:B------:R-:W-:-:S05]  /*32a0*/  FFMA R0, R17, R13, R20 ;  /* 0x0000000d11007223 */ /* 0x000fca0000000014 */
[----:B------:R-:W-:-:S04]  /*32b0*/  SHF.R.U32.HI R7, RZ, 0x17, R0 ;  /* 0x00000017ff077819 */ /* 0x000fc80000011600 */
[----:B------:R-:W-:-:S04]  /*32c0*/  LOP3.LUT R8, R7, 0xff, RZ, 0xc0, !PT ;  /* 0x000000ff07087812 */ /* 0x000fc800078ec0ff */
[----:B------:R-:W-:-:S04]  /*32d0*/  IADD3 R7, PT, PT, R8, R9, RZ ;  /* 0x0000000908077210 */ /* 0x000fc80007ffe0ff */
[----:B------:R-:W-:-:S04]  /*32e0*/  IADD3 R8, PT, PT, R7, -0x1, RZ ;  /* 0xffffffff07087810 */ /* 0x000fc80007ffe0ff */
[----:B------:R-:W-:-:S13]  /*32f0*/  ISETP.GE.U32.AND P0, PT, R8, 0xfe, PT ;  /* 0x000000fe0800780c */ /* 0x000fda0003f06070 */
[----:B------:R-:W-:Y:S05]  /*3300*/  @!P0 BRA `(.L_x_52) ;  /* 0x0000000000808947 */ /* 0x000fea0003800000 */
[----:B------:R-:W-:-:S13]  /*3310*/  ISETP.GT.AND P0, PT, R7, 0xfe, PT ;  /* 0x000000fe0700780c */ /* 0x000fda0003f04270 */
[----:B------:R-:W-:Y:S05]  /*3320*/  @P0 BRA `(.L_x_53) ;  /* 0x00000000006c0947 */ /* 0x000fea0003800000 */
[----:B------:R-:W-:-:S13]  /*3330*/  ISETP.GE.AND P0, PT, R7, 0x1, PT ;  /* 0x000000010700780c */ /* 0x000fda0003f06270 */
[----:B------:R-:W-:Y:S05]  /*3340*/  @P0 BRA `(.L_x_54) ;  /* 0x0000000000740947 */ /* 0x000fea0003800000 */
[----:B------:R-:W-:Y:S02]  /*3350*/  ISETP.GE.AND P0, PT, R7, -0x18, PT ;  /* 0xffffffe80700780c */ /* 0x000fe40003f06270 */
[----:B------:R-:W-:-:S11]  /*3360*/  LOP3.LUT R0, R0, 0x80000000, RZ, 0xc0, !PT ;  /* 0x8000000000007812 */ /* 0x000fd600078ec0ff */
[----:B------:R-:W-:Y:S05]  /*3370*/  @!P0 BRA `(.L_x_54) ;  /* 0x0000000000688947 */ /* 0x000fea0003800000 */
[CCC-:B------:R-:W-:Y:S01]  /*3380*/  FFMA.RZ R8, R17.reuse, R13.reuse, R20.reuse ;  /* 0x0000000d11087223 */ /* 0x1c0fe2000000c014 */
[CCC-:B------:R-:W-:Y:S01]  /*3390*/  FFMA.RP R9, R17.reuse, R13.reuse, R20.reuse ;  /* 0x0000000d11097223 */ /* 0x1c0fe20000008014 */
[----:B------:R-:W-:Y:S01]  /*33a0*/  FFMA.RM R20, R17, R13, R20 ;  /* 0x0000000d11147223 */ /* 0x000fe20000004014 */
[C---:B------:R-:W-:Y:S02]  /*33b0*/  IADD3 R12, PT, PT, R7.reuse, 0x20, RZ ;  /* 0x00000020070c7810 */ /* 0x040fe40007ffe0ff */
[----:B------:R-:W-:Y:S02]  /*33c0*/  LOP3.LUT R8, R8, 0x7fffff, RZ, 0xc0, !PT ;  /* 0x007fffff08087812 */ /* 0x000fe400078ec0ff */
[C---:B------:R-:W-:Y:S02]  /*33d0*/  ISETP.NE.AND P3, PT, R7.reuse, RZ, PT ;  /* 0x000000ff0700720c */ /* 0x040fe40003f65270 */
[----:B------:R-:W-:Y:S02]  /*33e0*/  LOP3.LUT R13, R8, 0x800000, RZ, 0xfc, !PT ;  /* 0x00800000080d7812 */ /* 0x000fe400078efcff */
[----:B------:R-:W-:-:S02]  /*33f0*/  ISETP.NE.AND P1, PT, R7, RZ, PT ;  /* 0x000000ff0700720c */ /* 0x000fc40003f25270 */
[----:B------:R-:W-:Y:S02]  /*3400*/  IADD3 R7, PT, PT, -R7, RZ, RZ ;  /* 0x000000ff07077210 */ /* 0x000fe40007ffe1ff */
[----:B------:R-:W-:Y:S02]  /*3410*/  SHF.L.U32 R12, R13, R12, RZ ;  /* 0x0000000c0d0c7219 */ /* 0x000fe400000006ff */
[----:B------:R-:W-:Y:S02]  /*3420*/  FSETP.NEU.FTZ.AND P0, PT, R9, R20, PT ;  /* 0x000000140900720b */ /* 0x000fe40003f1d000 */
[----:B------:R-:W-:Y:S02]  /*3430*/  SEL R8, R7, RZ, P3 ;  /* 0x000000ff07087207 */ /* 0x000fe40001800000 */
[----:B------:R-:W-:Y:S02]  /*3440*/  ISETP.NE.AND P1, PT, R12, RZ, P1 ;  /* 0x000000ff0c00720c */ /* 0x000fe40000f25270 */
[----:B------:R-:W-:-:S02]  /*3450*/  SHF.R.U32.HI R8, RZ, R8, R13 ;  /* 0x00000008ff087219 */ /* 0x000fc4000001160d */
[----:B------:R-:W-:Y:S02]  /*3460*/  PLOP3.LUT P0, PT, P0, P1, PT, 0xf8, 0x8f ;  /* 0x00000000008f781c */ /* 0x000fe40000703f70 */
[----:B------:R-:W-:Y:S02]  /*3470*/  SHF.R.U32.HI R12, RZ, 0x1, R8 ;  /* 0x00000001ff0c7819 */ /* 0x000fe40000011608 */
[----:B------:R-:W-:-:S04]  /*3480*/  SEL R7, RZ, 0x1, !P0 ;  /* 0x00000001ff077807 */ /* 0x000fc80004000000 */
[----:B------:R-:W-:-:S04]  /*3490*/  LOP3.LUT R7, R7, 0x1, R12, 0xf8, !PT ;  /* 0x0000000107077812 */ /* 0x000fc800078ef80c */
[----:B------:R-:W-:-:S04]  /*34a0*/  LOP3.LUT R7, R7, R8, RZ, 0xc0, !PT ;  /* 0x0000000807077212 */ /* 0x000fc800078ec0ff */
[----:B------:R-:W-:-:S04]  /*34b0*/  IADD3 R7, PT, PT, R12, R7, RZ ;  /* 0x000000070c077210 */ /* 0x000fc80007ffe0ff */
[----:B------:R-:W-:Y:S01]  /*34c0*/  LOP3.LUT R0, R7, R0, RZ, 0xfc, !PT ;  /* 0x0000000007007212 */ /* 0x000fe200078efcff */
[----:B------:R-:W-:Y:S06]  /*34d0*/  BRA `(.L_x_54) ;  /* 0x0000000000107947 */ /* 0x000fec0003800000 */
.L_x_53:
[----:B------:R-:W-:-:S04]  /*34e0*/  LOP3.LUT R0, R0, 0x80000000, RZ, 0xc0, !PT ;  /* 0x8000000000007812 */ /* 0x000fc800078ec0ff */
[----:B------:R-:W-:Y:S01]  /*34f0*/  LOP3.LUT R0, R0, 0x7f800000, RZ, 0xfc, !PT ;  /* 0x7f80000000007812 */ /* 0x000fe200078efcff */
[----:B------:R-:W-:Y:S06]  /*3500*/  BRA `(.L_x_54) ;  /* 0x0000000000047947 */ /* 0x000fec0003800000 */
.L_x_52:
[----:B------:R-:W-:-:S07]  /*3510*/  LEA R0, R9, R0, 0x17 ;  /* 0x0000000009007211 */ /* 0x000fce00078eb8ff */
.L_x_54:
[----:B------:R-:W-:Y:S05]  /*3520*/  BSYNC.RECONVERGENT B1 ;  /* 0x0000000000017941 */ /* 0x000fea0003800200 */
.L_x_51:
[----:B------:R-:W-:Y:S05]  /*3530*/  BRA `(.L_x_55) ;  /* 0x0000000000207947 */ /* 0x000fea0003800000 */
.L_x_50:
[----:B------:R-:W-:-:S04]  /*3540*/  LOP3.LUT R0, R17, 0x80000000, R0, 0x48, !PT ;  /* 0x8000000011007812 */ /* 0x000fc800078e4800 */
[----:B------:R-:W-:Y:S01]  /*3550*/  LOP3.LUT R0, R0, 0x7f800000, RZ, 0xfc, !PT ;  /* 0x7f80000000007812 */ /* 0x000fe200078efcff */
[----:B------:R-:W-:Y:S06]  /*3560*/  BRA `(.L_x_55) ;  /* 0x0000000000147947 */ /* 0x000fec0003800000 */
.L_x_49:
[----:B------:R-:W-:Y:S01]  /*3570*/  LOP3.LUT R0, R17, 0x80000000, R0, 0x48, !PT ;  /* 0x8000000011007812 */ /* 0x000fe200078e4800 */
[----:B------:R-:W-:Y:S06]  /*3580*/  BRA `(.L_x_55) ;  /* 0x00000000000c7947 */ /* 0x000fec0003800000 */
.L_x_48:
[----:B------:R-:W0:Y:S01]  /*3590*/  MUFU.RSQ R0, -QNAN ;  /* 0xffc0000000007908 */ /* 0x000e220000001400 */
[----:B------:R-:W-:Y:S05]  /*35a0*/  BRA `(.L_x_55) ;  /* 0x0000000000047947 */ /* 0x000fea0003800000 */
.L_x_47:
[----:B------:R-:W-:-:S07]  /*35b0*/  FADD.FTZ R0, R0, R3 ;  /* 0x0000000300007221 */ /* 0x000fce0000010000 */
.L_x_55:
[----:B------:R-:W-:Y:S05]  /*35c0*/  BSYNC.RECONVERGENT B0 ;  /* 0x0000000000007941 */ /* 0x000fea0003800200 */
.L_x_45:
[----:B------:R-:W-:Y:S01]  /*35d0*/  HFMA2 R9, -RZ, RZ, 0, 0 ;  /* 0x00000000ff097431 */ /* 0x000fe200000001ff */
[----:B------:R-:W-:Y:S02]  /*35e0*/  MOV R8, R2 ;  /* 0x0000000200087202 */ /* 0x000fe40000000f00 */
[----:B0-----:R-:W-:Y:S02]  /*35f0*/  MOV R7, R0 ;  /* 0x0000000000077202 */ /* 0x001fe40000000f00 */
[----:B------:R-:W-:Y:S05]  /*3600*/  RET.REL.NODEC R8 `(_Z13naive_softmaxPKfPfii) ;  /* 0xffffffc8087c7950 */ /* 0x000fea0003c3ffff */
.L_x_56:
[----:B------:R-:W-:-:S00]  /*3610*/  BRA `(.L_x_56) ;  /* 0xfffffffc00fc7947 */ /* 0x000fc0000383ffff */
[----:B------:R-:W-:-:S00]  /*3620*/  NOP ;  /* 0x0000000000007918 */ /* 0x000fc00000000000 */
        /* <DEDUP_REMOVED lines=13> */
.L_x_57:


//--------------------- .nv.shared.reserved.0     --------------------------
	.section	.nv.shared.reserved.0,"aw",@nobits
	.weak		__nv_reservedSMEM_offset_0_alias
	.size		__nv_reservedSMEM_offset_0_alias, 0, 64
	.other		__nv_reservedSMEM_offset_0_alias,@"STO_CUDA_RESERVED_SHARED STV_DEFAULT"
__nv_reservedSMEM_offset_0_alias:
	.zero		0
	.zero		64


//--------------------- .nv.constant0._Z13naive_softmaxPKfPfii --------------------------
	.section	.nv.constant0._Z13naive_softmaxPKfPfii,"a",@progbits
	.sectionflags	@""
	.align	4
.nv.constant0._Z13naive_softmaxPKfPfii:
	.zero		920


//--------------------- SYMBOLS --------------------------

	.type		.nv.reservedSmem.offset0,@object
	.size		.nv.reservedSmem.offset0,0x4
